//
// Generated by NVIDIA NVVM Compiler
//
// Compiler Build ID: CL-36424714
// Cuda compilation tools, release 13.0, V13.0.88
// Based on NVVM 20.0.0
//

.version 9.0
.target sm_100
.address_size 64

	// .globl	_Z14add_f32_kernelPfPKfS1_i
// _ZZ18softmax_f32_kernelPfPKfiiE7max_val has been demoted
// _ZZ18softmax_f32_kernelPfPKfiiE7sum_val has been demoted
// _ZZ18softmax_f16_kernelP6__halfPKS_iiE7max_val has been demoted
// _ZZ18softmax_f16_kernelP6__halfPKS_iiE7sum_val has been demoted
// _ZZ21layer_norm_f32_kernelPfPKfS1_S1_iifE4mean has been demoted
// _ZZ21layer_norm_f32_kernelPfPKfS1_S1_iifE3var has been demoted
// _ZZ21layer_norm_f16_kernelP6__halfPKS_S2_S2_iifE4mean has been demoted
// _ZZ21layer_norm_f16_kernelP6__halfPKS_S2_S2_iifE3var has been demoted

.visible .entry _Z14add_f32_kernelPfPKfS1_i(
	.param .u64 .ptr .align 1 _Z14add_f32_kernelPfPKfS1_i_param_0,
	.param .u64 .ptr .align 1 _Z14add_f32_kernelPfPKfS1_i_param_1,
	.param .u64 .ptr .align 1 _Z14add_f32_kernelPfPKfS1_i_param_2,
	.param .u32 _Z14add_f32_kernelPfPKfS1_i_param_3
)
{
	.reg .pred 	%p<2>;
	.reg .b32 	%r<6>;
	.reg .b32 	%f<4>;
	.reg .b64 	%rd<11>;

	ld.param.u64 	%rd1, [_Z14add_f32_kernelPfPKfS1_i_param_0];
	ld.param.u64 	%rd2, [_Z14add_f32_kernelPfPKfS1_i_param_1];
	ld.param.u64 	%rd3, [_Z14add_f32_kernelPfPKfS1_i_param_2];
	ld.param.u32 	%r2, [_Z14add_f32_kernelPfPKfS1_i_param_3];
	mov.u32 	%r3, %ctaid.x;
	mov.u32 	%r4, %ntid.x;
	mov.u32 	%r5, %tid.x;
	mad.lo.s32 	%r1, %r3, %r4, %r5;
	setp.ge.s32 	%p1, %r1, %r2;
	@%p1 bra 	$L__BB0_2;
	cvta.to.global.u64 	%rd4, %rd2;
	cvta.to.global.u64 	%rd5, %rd3;
	cvta.to.global.u64 	%rd6, %rd1;
	mul.wide.s32 	%rd7, %r1, 4;
	add.s64 	%rd8, %rd4, %rd7;
	ld.global.f32 	%f1, [%rd8];
	add.s64 	%rd9, %rd5, %rd7;
	ld.global.f32 	%f2, [%rd9];
	add.f32 	%f3, %f1, %f2;
	add.s64 	%rd10, %rd6, %rd7;
	st.global.f32 	[%rd10], %f3;
$L__BB0_2:
	ret;

}
	// .globl	_Z14add_f16_kernelP6__halfPKS_S2_i
.visible .entry _Z14add_f16_kernelP6__halfPKS_S2_i(
	.param .u64 .ptr .align 1 _Z14add_f16_kernelP6__halfPKS_S2_i_param_0,
	.param .u64 .ptr .align 1 _Z14add_f16_kernelP6__halfPKS_S2_i_param_1,
	.param .u64 .ptr .align 1 _Z14add_f16_kernelP6__halfPKS_S2_i_param_2,
	.param .u32 _Z14add_f16_kernelP6__halfPKS_S2_i_param_3
)
{
	.reg .pred 	%p<2>;
	.reg .b16 	%rs<4>;
	.reg .b32 	%r<6>;
	.reg .b64 	%rd<11>;

	ld.param.u64 	%rd1, [_Z14add_f16_kernelP6__halfPKS_S2_i_param_0];
	ld.param.u64 	%rd2, [_Z14add_f16_kernelP6__halfPKS_S2_i_param_1];
	ld.param.u64 	%rd3, [_Z14add_f16_kernelP6__halfPKS_S2_i_param_2];
	ld.param.u32 	%r2, [_Z14add_f16_kernelP6__halfPKS_S2_i_param_3];
	mov.u32 	%r3, %ctaid.x;
	mov.u32 	%r4, %ntid.x;
	mov.u32 	%r5, %tid.x;
	mad.lo.s32 	%r1, %r3, %r4, %r5;
	setp.ge.s32 	%p1, %r1, %r2;
	@%p1 bra 	$L__BB1_2;
	cvta.to.global.u64 	%rd4, %rd2;
	cvta.to.global.u64 	%rd5, %rd3;
	cvta.to.global.u64 	%rd6, %rd1;
	mul.wide.s32 	%rd7, %r1, 2;
	add.s64 	%rd8, %rd4, %rd7;
	ld.global.u16 	%rs2, [%rd8];
	add.s64 	%rd9, %rd5, %rd7;
	ld.global.u16 	%rs3, [%rd9];
	// begin inline asm
	{add.f16 %rs1,%rs2,%rs3;
}
	// end inline asm
	add.s64 	%rd10, %rd6, %rd7;
	st.global.u16 	[%rd10], %rs1;
$L__BB1_2:
	ret;

}
	// .globl	_Z14mul_f32_kernelPfPKfS1_i
.visible .entry _Z14mul_f32_kernelPfPKfS1_i(
	.param .u64 .ptr .align 1 _Z14mul_f32_kernelPfPKfS1_i_param_0,
	.param .u64 .ptr .align 1 _Z14mul_f32_kernelPfPKfS1_i_param_1,
	.param .u64 .ptr .align 1 _Z14mul_f32_kernelPfPKfS1_i_param_2,
	.param .u32 _Z14mul_f32_kernelPfPKfS1_i_param_3
)
{
	.reg .pred 	%p<2>;
	.reg .b32 	%r<6>;
	.reg .b32 	%f<4>;
	.reg .b64 	%rd<11>;

	ld.param.u64 	%rd1, [_Z14mul_f32_kernelPfPKfS1_i_param_0];
	ld.param.u64 	%rd2, [_Z14mul_f32_kernelPfPKfS1_i_param_1];
	ld.param.u64 	%rd3, [_Z14mul_f32_kernelPfPKfS1_i_param_2];
	ld.param.u32 	%r2, [_Z14mul_f32_kernelPfPKfS1_i_param_3];
	mov.u32 	%r3, %ctaid.x;
	mov.u32 	%r4, %ntid.x;
	mov.u32 	%r5, %tid.x;
	mad.lo.s32 	%r1, %r3, %r4, %r5;
	setp.ge.s32 	%p1, %r1, %r2;
	@%p1 bra 	$L__BB2_2;
	cvta.to.global.u64 	%rd4, %rd2;
	cvta.to.global.u64 	%rd5, %rd3;
	cvta.to.global.u64 	%rd6, %rd1;
	mul.wide.s32 	%rd7, %r1, 4;
	add.s64 	%rd8, %rd4, %rd7;
	ld.global.f32 	%f1, [%rd8];
	add.s64 	%rd9, %rd5, %rd7;
	ld.global.f32 	%f2, [%rd9];
	mul.f32 	%f3, %f1, %f2;
	add.s64 	%rd10, %rd6, %rd7;
	st.global.f32 	[%rd10], %f3;
$L__BB2_2:
	ret;

}
	// .globl	_Z14mul_f16_kernelP6__halfPKS_S2_i
.visible .entry _Z14mul_f16_kernelP6__halfPKS_S2_i(
	.param .u64 .ptr .align 1 _Z14mul_f16_kernelP6__halfPKS_S2_i_param_0,
	.param .u64 .ptr .align 1 _Z14mul_f16_kernelP6__halfPKS_S2_i_param_1,
	.param .u64 .ptr .align 1 _Z14mul_f16_kernelP6__halfPKS_S2_i_param_2,
	.param .u32 _Z14mul_f16_kernelP6__halfPKS_S2_i_param_3
)
{
	.reg .pred 	%p<2>;
	.reg .b16 	%rs<4>;
	.reg .b32 	%r<6>;
	.reg .b64 	%rd<11>;

	ld.param.u64 	%rd1, [_Z14mul_f16_kernelP6__halfPKS_S2_i_param_0];
	ld.param.u64 	%rd2, [_Z14mul_f16_kernelP6__halfPKS_S2_i_param_1];
	ld.param.u64 	%rd3, [_Z14mul_f16_kernelP6__halfPKS_S2_i_param_2];
	ld.param.u32 	%r2, [_Z14mul_f16_kernelP6__halfPKS_S2_i_param_3];
	mov.u32 	%r3, %ctaid.x;
	mov.u32 	%r4, %ntid.x;
	mov.u32 	%r5, %tid.x;
	mad.lo.s32 	%r1, %r3, %r4, %r5;
	setp.ge.s32 	%p1, %r1, %r2;
	@%p1 bra 	$L__BB3_2;
	cvta.to.global.u64 	%rd4, %rd2;
	cvta.to.global.u64 	%rd5, %rd3;
	cvta.to.global.u64 	%rd6, %rd1;
	mul.wide.s32 	%rd7, %r1, 2;
	add.s64 	%rd8, %rd4, %rd7;
	ld.global.u16 	%rs2, [%rd8];
	add.s64 	%rd9, %rd5, %rd7;
	ld.global.u16 	%rs3, [%rd9];
	// begin inline asm
	{mul.f16 %rs1,%rs2,%rs3;
}
	// end inline asm
	add.s64 	%rd10, %rd6, %rd7;
	st.global.u16 	[%rd10], %rs1;
$L__BB3_2:
	ret;

}
	// .globl	_Z15gelu_f32_kernelPfPKfi
.visible .entry _Z15gelu_f32_kernelPfPKfi(
	.param .u64 .ptr .align 1 _Z15gelu_f32_kernelPfPKfi_param_0,
	.param .u64 .ptr .align 1 _Z15gelu_f32_kernelPfPKfi_param_1,
	.param .u32 _Z15gelu_f32_kernelPfPKfi_param_2
)
{
	.reg .pred 	%p<4>;
	.reg .b32 	%r<6>;
	.reg .b32 	%f<24>;
	.reg .b64 	%rd<8>;

	ld.param.u64 	%rd1, [_Z15gelu_f32_kernelPfPKfi_param_0];
	ld.param.u64 	%rd2, [_Z15gelu_f32_kernelPfPKfi_param_1];
	ld.param.u32 	%r2, [_Z15gelu_f32_kernelPfPKfi_param_2];
	mov.u32 	%r3, %ctaid.x;
	mov.u32 	%r4, %ntid.x;
	mov.u32 	%r5, %tid.x;
	mad.lo.s32 	%r1, %r3, %r4, %r5;
	setp.ge.s32 	%p1, %r1, %r2;
	@%p1 bra 	$L__BB4_2;
	cvta.to.global.u64 	%rd3, %rd2;
	cvta.to.global.u64 	%rd4, %rd1;
	mul.wide.s32 	%rd5, %r1, 4;
	add.s64 	%rd6, %rd3, %rd5;
	ld.global.f32 	%f1, [%rd6];
	mul.f32 	%f2, %f1, 0f3F000000;
	mul.f32 	%f3, %f1, 0f3D372713;
	mul.f32 	%f4, %f1, %f3;
	fma.rn.f32 	%f5, %f1, %f4, %f1;
	mul.f32 	%f6, %f5, 0f3F4C4231;
	abs.f32 	%f7, %f6;
	mul.f32 	%f8, %f7, 0f4038AA3B;
	ex2.approx.ftz.f32 	%f9, %f8;
	add.f32 	%f10, %f9, 0f3F800000;
	rcp.approx.ftz.f32 	%f11, %f10;
	fma.rn.f32 	%f12, %f11, 0fC0000000, 0f3F800000;
	setp.ge.f32 	%p2, %f7, 0f41102CB4;
	selp.f32 	%f13, 0f3F800000, %f12, %p2;
	copysign.f32 	%f14, %f6, %f13;
	mul.f32 	%f15, %f6, %f6;
	fma.rn.f32 	%f16, %f15, 0f3C80F082, 0fBD563CAE;
	fma.rn.f32 	%f17, %f16, %f15, 0f3E085941;
	fma.rn.f32 	%f18, %f17, %f15, 0fBEAAA9ED;
	fma.rn.f32 	%f19, %f18, %f15, 0f00000000;
	fma.rn.f32 	%f20, %f19, %f6, %f6;
	setp.ge.f32 	%p3, %f7, 0f3F19999A;
	selp.f32 	%f21, %f14, %f20, %p3;
	add.f32 	%f22, %f21, 0f3F800000;
	mul.f32 	%f23, %f2, %f22;
	add.s64 	%rd7, %rd4, %rd5;
	st.global.f32 	[%rd7], %f23;
$L__BB4_2:
	ret;

}
	// .globl	_Z15gelu_f16_kernelP6__halfPKS_i
.visible .entry _Z15gelu_f16_kernelP6__halfPKS_i(
	.param .u64 .ptr .align 1 _Z15gelu_f16_kernelP6__halfPKS_i_param_0,
	.param .u64 .ptr .align 1 _Z15gelu_f16_kernelP6__halfPKS_i_param_1,
	.param .u32 _Z15gelu_f16_kernelP6__halfPKS_i_param_2
)
{
	.reg .pred 	%p<4>;
	.reg .b16 	%rs<3>;
	.reg .b32 	%r<6>;
	.reg .b32 	%f<24>;
	.reg .b64 	%rd<8>;

	ld.param.u64 	%rd1, [_Z15gelu_f16_kernelP6__halfPKS_i_param_0];
	ld.param.u64 	%rd2, [_Z15gelu_f16_kernelP6__halfPKS_i_param_1];
	ld.param.u32 	%r2, [_Z15gelu_f16_kernelP6__halfPKS_i_param_2];
	mov.u32 	%r3, %ctaid.x;
	mov.u32 	%r4, %ntid.x;
	mov.u32 	%r5, %tid.x;
	mad.lo.s32 	%r1, %r3, %r4, %r5;
	setp.ge.s32 	%p1, %r1, %r2;
	@%p1 bra 	$L__BB5_2;
	cvta.to.global.u64 	%rd3, %rd2;
	cvta.to.global.u64 	%rd4, %rd1;
	mul.wide.s32 	%rd5, %r1, 2;
	add.s64 	%rd6, %rd3, %rd5;
	ld.global.u16 	%rs1, [%rd6];
	// begin inline asm
	{  cvt.f32.f16 %f1, %rs1;}

	// end inline asm
	mul.f32 	%f3, %f1, 0f3F000000;
	mul.f32 	%f4, %f1, 0f3D372713;
	mul.f32 	%f5, %f1, %f4;
	fma.rn.f32 	%f6, %f1, %f5, %f1;
	mul.f32 	%f7, %f6, 0f3F4C4231;
	abs.f32 	%f8, %f7;
	mul.f32 	%f9, %f8, 0f4038AA3B;
	ex2.approx.ftz.f32 	%f10, %f9;
	add.f32 	%f11, %f10, 0f3F800000;
	rcp.approx.ftz.f32 	%f12, %f11;
	fma.rn.f32 	%f13, %f12, 0fC0000000, 0f3F800000;
	setp.ge.f32 	%p2, %f8, 0f41102CB4;
	selp.f32 	%f14, 0f3F800000, %f13, %p2;
	copysign.f32 	%f15, %f7, %f14;
	mul.f32 	%f16, %f7, %f7;
	fma.rn.f32 	%f17, %f16, 0f3C80F082, 0fBD563CAE;
	fma.rn.f32 	%f18, %f17, %f16, 0f3E085941;
	fma.rn.f32 	%f19, %f18, %f16, 0fBEAAA9ED;
	fma.rn.f32 	%f20, %f19, %f16, 0f00000000;
	fma.rn.f32 	%f21, %f20, %f7, %f7;
	setp.ge.f32 	%p3, %f8, 0f3F19999A;
	selp.f32 	%f22, %f15, %f21, %p3;
	add.f32 	%f23, %f22, 0f3F800000;
	mul.f32 	%f2, %f3, %f23;
	// begin inline asm
	{  cvt.rn.f16.f32 %rs2, %f2;}

	// end inline asm
	add.s64 	%rd7, %rd4, %rd5;
	st.global.u16 	[%rd7], %rs2;
$L__BB5_2:
	ret;

}
	// .globl	_Z18softmax_f32_kernelPfPKfii
.visible .entry _Z18softmax_f32_kernelPfPKfii(
	.param .u64 .ptr .align 1 _Z18softmax_f32_kernelPfPKfii_param_0,
	.param .u64 .ptr .align 1 _Z18softmax_f32_kernelPfPKfii_param_1,
	.param .u32 _Z18softmax_f32_kernelPfPKfii_param_2,
	.param .u32 _Z18softmax_f32_kernelPfPKfii_param_3
)
{
	.reg .pred 	%p<24>;
	.reg .b32 	%r<86>;
	.reg .b32 	%f<309>;
	.reg .b64 	%rd<48>;
	// demoted variable
	.shared .align 4 .f32 _ZZ18softmax_f32_kernelPfPKfiiE7max_val;
	// demoted variable
	.shared .align 4 .f32 _ZZ18softmax_f32_kernelPfPKfiiE7sum_val;
	ld.param.u64 	%rd18, [_Z18softmax_f32_kernelPfPKfii_param_0];
	ld.param.u64 	%rd19, [_Z18softmax_f32_kernelPfPKfii_param_1];
	ld.param.u32 	%r37, [_Z18softmax_f32_kernelPfPKfii_param_2];
	ld.param.u32 	%r36, [_Z18softmax_f32_kernelPfPKfii_param_3];
	mov.u32 	%r1, %ctaid.x;
	setp.ge.s32 	%p1, %r1, %r37;
	@%p1 bra 	$L__BB6_34;
	cvta.to.global.u64 	%rd1, %rd19;
	cvta.to.global.u64 	%rd2, %rd18;
	mul.lo.s32 	%r2, %r36, %r1;
	cvt.s64.s32 	%rd3, %r2;
	mul.wide.s32 	%rd20, %r2, 4;
	add.s64 	%rd4, %rd1, %rd20;
	mov.u32 	%r85, %tid.x;
	setp.ne.s32 	%p2, %r85, 0;
	@%p2 bra 	$L__BB6_17;
	ld.global.f32 	%f300, [%rd4];
	st.shared.f32 	[_ZZ18softmax_f32_kernelPfPKfiiE7max_val], %f300;
	setp.lt.s32 	%p3, %r36, 2;
	@%p3 bra 	$L__BB6_17;
	add.s32 	%r4, %r36, -1;
	add.s32 	%r39, %r36, -2;
	and.b32  	%r5, %r4, 15;
	setp.lt.u32 	%p4, %r39, 15;
	mov.b32 	%r78, 1;
	@%p4 bra 	$L__BB6_7;
	and.b32  	%r41, %r4, -16;
	neg.s32 	%r76, %r41;
	add.s64 	%rd22, %rd20, %rd1;
	add.s64 	%rd44, %rd22, 32;
	mov.b32 	%r75, 0;
$L__BB6_5:
	.pragma "nounroll";
	ld.global.f32 	%f30, [%rd44+-28];
	max.f32 	%f31, %f300, %f30;
	ld.global.f32 	%f32, [%rd44+-24];
	max.f32 	%f33, %f31, %f32;
	ld.global.f32 	%f34, [%rd44+-20];
	max.f32 	%f35, %f33, %f34;
	ld.global.f32 	%f36, [%rd44+-16];
	max.f32 	%f37, %f35, %f36;
	ld.global.f32 	%f38, [%rd44+-12];
	max.f32 	%f39, %f37, %f38;
	ld.global.f32 	%f40, [%rd44+-8];
	max.f32 	%f41, %f39, %f40;
	ld.global.f32 	%f42, [%rd44+-4];
	max.f32 	%f43, %f41, %f42;
	ld.global.f32 	%f44, [%rd44];
	max.f32 	%f45, %f43, %f44;
	ld.global.f32 	%f46, [%rd44+4];
	max.f32 	%f47, %f45, %f46;
	ld.global.f32 	%f48, [%rd44+8];
	max.f32 	%f49, %f47, %f48;
	ld.global.f32 	%f50, [%rd44+12];
	max.f32 	%f51, %f49, %f50;
	ld.global.f32 	%f52, [%rd44+16];
	max.f32 	%f53, %f51, %f52;
	ld.global.f32 	%f54, [%rd44+20];
	max.f32 	%f55, %f53, %f54;
	ld.global.f32 	%f56, [%rd44+24];
	max.f32 	%f57, %f55, %f56;
	ld.global.f32 	%f58, [%rd44+28];
	max.f32 	%f59, %f57, %f58;
	ld.global.f32 	%f60, [%rd44+32];
	max.f32 	%f300, %f59, %f60;
	add.s32 	%r76, %r76, 16;
	add.s32 	%r75, %r75, 16;
	add.s64 	%rd44, %rd44, 64;
	setp.ne.s32 	%p5, %r76, 0;
	@%p5 bra 	$L__BB6_5;
	add.s32 	%r78, %r75, 1;
$L__BB6_7:
	setp.eq.s32 	%p6, %r5, 0;
	@%p6 bra 	$L__BB6_16;
	and.b32  	%r13, %r4, 7;
	setp.lt.u32 	%p7, %r5, 8;
	@%p7 bra 	$L__BB6_10;
	mul.wide.u32 	%rd23, %r78, 4;
	add.s64 	%rd24, %rd4, %rd23;
	ld.global.f32 	%f62, [%rd24];
	max.f32 	%f63, %f300, %f62;
	ld.global.f32 	%f64, [%rd24+4];
	max.f32 	%f65, %f63, %f64;
	ld.global.f32 	%f66, [%rd24+8];
	max.f32 	%f67, %f65, %f66;
	ld.global.f32 	%f68, [%rd24+12];
	max.f32 	%f69, %f67, %f68;
	ld.global.f32 	%f70, [%rd24+16];
	max.f32 	%f71, %f69, %f70;
	ld.global.f32 	%f72, [%rd24+20];
	max.f32 	%f73, %f71, %f72;
	ld.global.f32 	%f74, [%rd24+24];
	max.f32 	%f75, %f73, %f74;
	ld.global.f32 	%f76, [%rd24+28];
	max.f32 	%f300, %f75, %f76;
	add.s32 	%r78, %r78, 8;
$L__BB6_10:
	setp.eq.s32 	%p8, %r13, 0;
	@%p8 bra 	$L__BB6_16;
	and.b32  	%r16, %r4, 3;
	setp.lt.u32 	%p9, %r13, 4;
	@%p9 bra 	$L__BB6_13;
	mul.wide.u32 	%rd25, %r78, 4;
	add.s64 	%rd26, %rd4, %rd25;
	ld.global.f32 	%f78, [%rd26];
	max.f32 	%f79, %f300, %f78;
	ld.global.f32 	%f80, [%rd26+4];
	max.f32 	%f81, %f79, %f80;
	ld.global.f32 	%f82, [%rd26+8];
	max.f32 	%f83, %f81, %f82;
	ld.global.f32 	%f84, [%rd26+12];
	max.f32 	%f300, %f83, %f84;
	add.s32 	%r78, %r78, 4;
$L__BB6_13:
	setp.eq.s32 	%p10, %r16, 0;
	@%p10 bra 	$L__BB6_16;
	mul.wide.u32 	%rd28, %r78, 4;
	add.s64 	%rd29, %rd20, %rd28;
	add.s64 	%rd45, %rd1, %rd29;
	neg.s32 	%r80, %r16;
$L__BB6_15:
	.pragma "nounroll";
	ld.global.f32 	%f85, [%rd45];
	max.f32 	%f300, %f300, %f85;
	add.s64 	%rd45, %rd45, 4;
	add.s32 	%r80, %r80, 1;
	setp.ne.s32 	%p11, %r80, 0;
	@%p11 bra 	$L__BB6_15;
$L__BB6_16:
	st.shared.f32 	[_ZZ18softmax_f32_kernelPfPKfiiE7max_val], %f300;
$L__BB6_17:
	shl.b64 	%rd30, %rd3, 2;
	add.s64 	%rd11, %rd2, %rd30;
	setp.ne.s32 	%p12, %r85, 0;
	bar.sync 	0;
	@%p12 bra 	$L__BB6_31;
	mov.b32 	%r42, 0;
	st.shared.u32 	[_ZZ18softmax_f32_kernelPfPKfiiE7sum_val], %r42;
	setp.lt.s32 	%p13, %r36, 1;
	@%p13 bra 	$L__BB6_31;
	ld.shared.f32 	%f15, [_ZZ18softmax_f32_kernelPfPKfiiE7max_val];
	and.b32  	%r22, %r36, 7;
	setp.lt.u32 	%p14, %r36, 8;
	mov.b32 	%r83, 0;
	mov.f32 	%f308, 0f00000000;
	@%p14 bra 	$L__BB6_22;
	and.b32  	%r83, %r36, 2147483640;
	neg.s32 	%r81, %r83;
	add.s64 	%rd32, %rd20, 16;
	add.s64 	%rd47, %rd1, %rd32;
	add.s64 	%rd46, %rd2, %rd32;
	mov.f32 	%f308, 0f00000000;
$L__BB6_21:
	.pragma "nounroll";
	ld.global.f32 	%f89, [%rd47+-16];
	sub.f32 	%f90, %f89, %f15;
	fma.rn.f32 	%f91, %f90, 0f3BBB989D, 0f3F000000;
	cvt.sat.f32.f32 	%f92, %f91;
	mov.f32 	%f93, 0f4B400001;
	mov.f32 	%f94, 0f437C0000;
	fma.rm.f32 	%f95, %f92, %f94, %f93;
	add.f32 	%f96, %f95, 0fCB40007F;
	neg.f32 	%f97, %f96;
	fma.rn.f32 	%f98, %f90, 0f3FB8AA3B, %f97;
	fma.rn.f32 	%f99, %f90, 0f32A57060, %f98;
	mov.b32 	%r44, %f95;
	shl.b32 	%r45, %r44, 23;
	mov.b32 	%f100, %r45;
	ex2.approx.ftz.f32 	%f101, %f99;
	mul.f32 	%f102, %f101, %f100;
	st.global.f32 	[%rd46+-16], %f102;
	add.f32 	%f103, %f308, %f102;
	ld.global.f32 	%f104, [%rd47+-12];
	sub.f32 	%f105, %f104, %f15;
	fma.rn.f32 	%f106, %f105, 0f3BBB989D, 0f3F000000;
	cvt.sat.f32.f32 	%f107, %f106;
	fma.rm.f32 	%f108, %f107, %f94, %f93;
	add.f32 	%f109, %f108, 0fCB40007F;
	neg.f32 	%f110, %f109;
	fma.rn.f32 	%f111, %f105, 0f3FB8AA3B, %f110;
	fma.rn.f32 	%f112, %f105, 0f32A57060, %f111;
	mov.b32 	%r46, %f108;
	shl.b32 	%r47, %r46, 23;
	mov.b32 	%f113, %r47;
	ex2.approx.ftz.f32 	%f114, %f112;
	mul.f32 	%f115, %f114, %f113;
	st.global.f32 	[%rd46+-12], %f115;
	add.f32 	%f116, %f103, %f115;
	ld.global.f32 	%f117, [%rd47+-8];
	sub.f32 	%f118, %f117, %f15;
	fma.rn.f32 	%f119, %f118, 0f3BBB989D, 0f3F000000;
	cvt.sat.f32.f32 	%f120, %f119;
	fma.rm.f32 	%f121, %f120, %f94, %f93;
	add.f32 	%f122, %f121, 0fCB40007F;
	neg.f32 	%f123, %f122;
	fma.rn.f32 	%f124, %f118, 0f3FB8AA3B, %f123;
	fma.rn.f32 	%f125, %f118, 0f32A57060, %f124;
	mov.b32 	%r48, %f121;
	shl.b32 	%r49, %r48, 23;
	mov.b32 	%f126, %r49;
	ex2.approx.ftz.f32 	%f127, %f125;
	mul.f32 	%f128, %f127, %f126;
	st.global.f32 	[%rd46+-8], %f128;
	add.f32 	%f129, %f116, %f128;
	ld.global.f32 	%f130, [%rd47+-4];
	sub.f32 	%f131, %f130, %f15;
	fma.rn.f32 	%f132, %f131, 0f3BBB989D, 0f3F000000;
	cvt.sat.f32.f32 	%f133, %f132;
	fma.rm.f32 	%f134, %f133, %f94, %f93;
	add.f32 	%f135, %f134, 0fCB40007F;
	neg.f32 	%f136, %f135;
	fma.rn.f32 	%f137, %f131, 0f3FB8AA3B, %f136;
	fma.rn.f32 	%f138, %f131, 0f32A57060, %f137;
	mov.b32 	%r50, %f134;
	shl.b32 	%r51, %r50, 23;
	mov.b32 	%f139, %r51;
	ex2.approx.ftz.f32 	%f140, %f138;
	mul.f32 	%f141, %f140, %f139;
	st.global.f32 	[%rd46+-4], %f141;
	add.f32 	%f142, %f129, %f141;
	ld.global.f32 	%f143, [%rd47];
	sub.f32 	%f144, %f143, %f15;
	fma.rn.f32 	%f145, %f144, 0f3BBB989D, 0f3F000000;
	cvt.sat.f32.f32 	%f146, %f145;
	fma.rm.f32 	%f147, %f146, %f94, %f93;
	add.f32 	%f148, %f147, 0fCB40007F;
	neg.f32 	%f149, %f148;
	fma.rn.f32 	%f150, %f144, 0f3FB8AA3B, %f149;
	fma.rn.f32 	%f151, %f144, 0f32A57060, %f150;
	mov.b32 	%r52, %f147;
	shl.b32 	%r53, %r52, 23;
	mov.b32 	%f152, %r53;
	ex2.approx.ftz.f32 	%f153, %f151;
	mul.f32 	%f154, %f153, %f152;
	st.global.f32 	[%rd46], %f154;
	add.f32 	%f155, %f142, %f154;
	ld.global.f32 	%f156, [%rd47+4];
	sub.f32 	%f157, %f156, %f15;
	fma.rn.f32 	%f158, %f157, 0f3BBB989D, 0f3F000000;
	cvt.sat.f32.f32 	%f159, %f158;
	fma.rm.f32 	%f160, %f159, %f94, %f93;
	add.f32 	%f161, %f160, 0fCB40007F;
	neg.f32 	%f162, %f161;
	fma.rn.f32 	%f163, %f157, 0f3FB8AA3B, %f162;
	fma.rn.f32 	%f164, %f157, 0f32A57060, %f163;
	mov.b32 	%r54, %f160;
	shl.b32 	%r55, %r54, 23;
	mov.b32 	%f165, %r55;
	ex2.approx.ftz.f32 	%f166, %f164;
	mul.f32 	%f167, %f166, %f165;
	st.global.f32 	[%rd46+4], %f167;
	add.f32 	%f168, %f155, %f167;
	ld.global.f32 	%f169, [%rd47+8];
	sub.f32 	%f170, %f169, %f15;
	fma.rn.f32 	%f171, %f170, 0f3BBB989D, 0f3F000000;
	cvt.sat.f32.f32 	%f172, %f171;
	fma.rm.f32 	%f173, %f172, %f94, %f93;
	add.f32 	%f174, %f173, 0fCB40007F;
	neg.f32 	%f175, %f174;
	fma.rn.f32 	%f176, %f170, 0f3FB8AA3B, %f175;
	fma.rn.f32 	%f177, %f170, 0f32A57060, %f176;
	mov.b32 	%r56, %f173;
	shl.b32 	%r57, %r56, 23;
	mov.b32 	%f178, %r57;
	ex2.approx.ftz.f32 	%f179, %f177;
	mul.f32 	%f180, %f179, %f178;
	st.global.f32 	[%rd46+8], %f180;
	add.f32 	%f181, %f168, %f180;
	ld.global.f32 	%f182, [%rd47+12];
	sub.f32 	%f183, %f182, %f15;
	fma.rn.f32 	%f184, %f183, 0f3BBB989D, 0f3F000000;
	cvt.sat.f32.f32 	%f185, %f184;
	fma.rm.f32 	%f186, %f185, %f94, %f93;
	add.f32 	%f187, %f186, 0fCB40007F;
	neg.f32 	%f188, %f187;
	fma.rn.f32 	%f189, %f183, 0f3FB8AA3B, %f188;
	fma.rn.f32 	%f190, %f183, 0f32A57060, %f189;
	mov.b32 	%r58, %f186;
	shl.b32 	%r59, %r58, 23;
	mov.b32 	%f191, %r59;
	ex2.approx.ftz.f32 	%f192, %f190;
	mul.f32 	%f193, %f192, %f191;
	st.global.f32 	[%rd46+12], %f193;
	add.f32 	%f308, %f181, %f193;
	add.s32 	%r81, %r81, 8;
	add.s64 	%rd47, %rd47, 32;
	add.s64 	%rd46, %rd46, 32;
	setp.ne.s32 	%p15, %r81, 0;
	@%p15 bra 	$L__BB6_21;
$L__BB6_22:
	setp.eq.s32 	%p16, %r22, 0;
	@%p16 bra 	$L__BB6_30;
	and.b32  	%r28, %r36, 3;
	setp.lt.u32 	%p17, %r22, 4;
	@%p17 bra 	$L__BB6_25;
	mul.wide.u32 	%rd33, %r83, 4;
	add.s64 	%rd34, %rd4, %rd33;
	ld.global.f32 	%f195, [%rd34];
	sub.f32 	%f196, %f195, %f15;
	fma.rn.f32 	%f197, %f196, 0f3BBB989D, 0f3F000000;
	cvt.sat.f32.f32 	%f198, %f197;
	mov.f32 	%f199, 0f4B400001;
	mov.f32 	%f200, 0f437C0000;
	fma.rm.f32 	%f201, %f198, %f200, %f199;
	add.f32 	%f202, %f201, 0fCB40007F;
	neg.f32 	%f203, %f202;
	fma.rn.f32 	%f204, %f196, 0f3FB8AA3B, %f203;
	fma.rn.f32 	%f205, %f196, 0f32A57060, %f204;
	mov.b32 	%r60, %f201;
	shl.b32 	%r61, %r60, 23;
	mov.b32 	%f206, %r61;
	ex2.approx.ftz.f32 	%f207, %f205;
	mul.f32 	%f208, %f207, %f206;
	add.s64 	%rd35, %rd11, %rd33;
	st.global.f32 	[%rd35], %f208;
	add.f32 	%f209, %f308, %f208;
	ld.global.f32 	%f210, [%rd34+4];
	sub.f32 	%f211, %f210, %f15;
	fma.rn.f32 	%f212, %f211, 0f3BBB989D, 0f3F000000;
	cvt.sat.f32.f32 	%f213, %f212;
	fma.rm.f32 	%f214, %f213, %f200, %f199;
	add.f32 	%f215, %f214, 0fCB40007F;
	neg.f32 	%f216, %f215;
	fma.rn.f32 	%f217, %f211, 0f3FB8AA3B, %f216;
	fma.rn.f32 	%f218, %f211, 0f32A57060, %f217;
	mov.b32 	%r62, %f214;
	shl.b32 	%r63, %r62, 23;
	mov.b32 	%f219, %r63;
	ex2.approx.ftz.f32 	%f220, %f218;
	mul.f32 	%f221, %f220, %f219;
	st.global.f32 	[%rd35+4], %f221;
	add.f32 	%f222, %f209, %f221;
	ld.global.f32 	%f223, [%rd34+8];
	sub.f32 	%f224, %f223, %f15;
	fma.rn.f32 	%f225, %f224, 0f3BBB989D, 0f3F000000;
	cvt.sat.f32.f32 	%f226, %f225;
	fma.rm.f32 	%f227, %f226, %f200, %f199;
	add.f32 	%f228, %f227, 0fCB40007F;
	neg.f32 	%f229, %f228;
	fma.rn.f32 	%f230, %f224, 0f3FB8AA3B, %f229;
	fma.rn.f32 	%f231, %f224, 0f32A57060, %f230;
	mov.b32 	%r64, %f227;
	shl.b32 	%r65, %r64, 23;
	mov.b32 	%f232, %r65;
	ex2.approx.ftz.f32 	%f233, %f231;
	mul.f32 	%f234, %f233, %f232;
	st.global.f32 	[%rd35+8], %f234;
	add.f32 	%f235, %f222, %f234;
	ld.global.f32 	%f236, [%rd34+12];
	sub.f32 	%f237, %f236, %f15;
	fma.rn.f32 	%f238, %f237, 0f3BBB989D, 0f3F000000;
	cvt.sat.f32.f32 	%f239, %f238;
	fma.rm.f32 	%f240, %f239, %f200, %f199;
	add.f32 	%f241, %f240, 0fCB40007F;
	neg.f32 	%f242, %f241;
	fma.rn.f32 	%f243, %f237, 0f3FB8AA3B, %f242;
	fma.rn.f32 	%f244, %f237, 0f32A57060, %f243;
	mov.b32 	%r66, %f240;
	shl.b32 	%r67, %r66, 23;
	mov.b32 	%f245, %r67;
	ex2.approx.ftz.f32 	%f246, %f244;
	mul.f32 	%f247, %f246, %f245;
	st.global.f32 	[%rd35+12], %f247;
	add.f32 	%f308, %f235, %f247;
	add.s32 	%r83, %r83, 4;
$L__BB6_25:
	setp.eq.s32 	%p18, %r28, 0;
	@%p18 bra 	$L__BB6_30;
	setp.eq.s32 	%p19, %r28, 1;
	@%p19 bra 	$L__BB6_28;
	mul.wide.u32 	%rd36, %r83, 4;
	add.s64 	%rd37, %rd4, %rd36;
	ld.global.f32 	%f249, [%rd37];
	sub.f32 	%f250, %f249, %f15;
	fma.rn.f32 	%f251, %f250, 0f3BBB989D, 0f3F000000;
	cvt.sat.f32.f32 	%f252, %f251;
	mov.f32 	%f253, 0f4B400001;
	mov.f32 	%f254, 0f437C0000;
	fma.rm.f32 	%f255, %f252, %f254, %f253;
	add.f32 	%f256, %f255, 0fCB40007F;
	neg.f32 	%f257, %f256;
	fma.rn.f32 	%f258, %f250, 0f3FB8AA3B, %f257;
	fma.rn.f32 	%f259, %f250, 0f32A57060, %f258;
	mov.b32 	%r68, %f255;
	shl.b32 	%r69, %r68, 23;
	mov.b32 	%f260, %r69;
	ex2.approx.ftz.f32 	%f261, %f259;
	mul.f32 	%f262, %f261, %f260;
	add.s64 	%rd38, %rd11, %rd36;
	st.global.f32 	[%rd38], %f262;
	add.f32 	%f263, %f308, %f262;
	ld.global.f32 	%f264, [%rd37+4];
	sub.f32 	%f265, %f264, %f15;
	fma.rn.f32 	%f266, %f265, 0f3BBB989D, 0f3F000000;
	cvt.sat.f32.f32 	%f267, %f266;
	fma.rm.f32 	%f268, %f267, %f254, %f253;
	add.f32 	%f269, %f268, 0fCB40007F;
	neg.f32 	%f270, %f269;
	fma.rn.f32 	%f271, %f265, 0f3FB8AA3B, %f270;
	fma.rn.f32 	%f272, %f265, 0f32A57060, %f271;
	mov.b32 	%r70, %f268;
	shl.b32 	%r71, %r70, 23;
	mov.b32 	%f273, %r71;
	ex2.approx.ftz.f32 	%f274, %f272;
	mul.f32 	%f275, %f274, %f273;
	st.global.f32 	[%rd38+4], %f275;
	add.f32 	%f308, %f263, %f275;
	add.s32 	%r83, %r83, 2;
$L__BB6_28:
	and.b32  	%r72, %r36, 1;
	setp.eq.b32 	%p20, %r72, 1;
	not.pred 	%p21, %p20;
	@%p21 bra 	$L__BB6_30;
	mul.wide.u32 	%rd39, %r83, 4;
	add.s64 	%rd40, %rd4, %rd39;
	ld.global.f32 	%f276, [%rd40];
	sub.f32 	%f277, %f276, %f15;
	fma.rn.f32 	%f278, %f277, 0f3BBB989D, 0f3F000000;
	cvt.sat.f32.f32 	%f279, %f278;
	mov.f32 	%f280, 0f4B400001;
	mov.f32 	%f281, 0f437C0000;
	fma.rm.f32 	%f282, %f279, %f281, %f280;
	add.f32 	%f283, %f282, 0fCB40007F;
	neg.f32 	%f284, %f283;
	fma.rn.f32 	%f285, %f277, 0f3FB8AA3B, %f284;
	fma.rn.f32 	%f286, %f277, 0f32A57060, %f285;
	mov.b32 	%r73, %f282;
	shl.b32 	%r74, %r73, 23;
	mov.b32 	%f287, %r74;
	ex2.approx.ftz.f32 	%f288, %f286;
	mul.f32 	%f289, %f288, %f287;
	add.s64 	%rd41, %rd11, %rd39;
	st.global.f32 	[%rd41], %f289;
	add.f32 	%f308, %f308, %f289;
$L__BB6_30:
	st.shared.f32 	[_ZZ18softmax_f32_kernelPfPKfiiE7sum_val], %f308;
$L__BB6_31:
	bar.sync 	0;
	setp.ge.s32 	%p22, %r85, %r36;
	@%p22 bra 	$L__BB6_34;
	ld.shared.f32 	%f28, [_ZZ18softmax_f32_kernelPfPKfiiE7sum_val];
	mov.u32 	%r33, %ntid.x;
$L__BB6_33:
	mul.wide.s32 	%rd42, %r85, 4;
	add.s64 	%rd43, %rd11, %rd42;
	ld.global.f32 	%f290, [%rd43];
	div.rn.f32 	%f291, %f290, %f28;
	st.global.f32 	[%rd43], %f291;
	add.s32 	%r85, %r85, %r33;
	setp.lt.s32 	%p23, %r85, %r36;
	@%p23 bra 	$L__BB6_33;
$L__BB6_34:
	ret;

}
	// .globl	_Z18softmax_f16_kernelP6__halfPKS_ii
.visible .entry _Z18softmax_f16_kernelP6__halfPKS_ii(
	.param .u64 .ptr .align 1 _Z18softmax_f16_kernelP6__halfPKS_ii_param_0,
	.param .u64 .ptr .align 1 _Z18softmax_f16_kernelP6__halfPKS_ii_param_1,
	.param .u32 _Z18softmax_f16_kernelP6__halfPKS_ii_param_2,
	.param .u32 _Z18softmax_f16_kernelP6__halfPKS_ii_param_3
)
{
	.reg .pred 	%p<26>;
	.reg .b16 	%rs<80>;
	.reg .b32 	%r<86>;
	.reg .b32 	%f<320>;
	.reg .b64 	%rd<48>;
	// demoted variable
	.shared .align 4 .f32 _ZZ18softmax_f16_kernelP6__halfPKS_iiE7max_val;
	// demoted variable
	.shared .align 4 .f32 _ZZ18softmax_f16_kernelP6__halfPKS_iiE7sum_val;
	ld.param.u64 	%rd19, [_Z18softmax_f16_kernelP6__halfPKS_ii_param_0];
	ld.param.u64 	%rd20, [_Z18softmax_f16_kernelP6__halfPKS_ii_param_1];
	ld.param.u32 	%r37, [_Z18softmax_f16_kernelP6__halfPKS_ii_param_2];
	ld.param.u32 	%r36, [_Z18softmax_f16_kernelP6__halfPKS_ii_param_3];
	mov.u32 	%r1, %ctaid.x;
	setp.ge.s32 	%p1, %r1, %r37;
	@%p1 bra 	$L__BB7_37;
	cvta.to.global.u64 	%rd1, %rd20;
	cvta.to.global.u64 	%rd2, %rd19;
	mul.lo.s32 	%r2, %r36, %r1;
	cvt.s64.s32 	%rd3, %r2;
	mul.wide.s32 	%rd21, %r2, 2;
	add.s64 	%rd4, %rd1, %rd21;
	mov.u32 	%r85, %tid.x;
	setp.ne.s32 	%p2, %r85, 0;
	@%p2 bra 	$L__BB7_17;
	ld.global.u16 	%rs5, [%rd4];
	// begin inline asm
	{  cvt.f32.f16 %f311, %rs5;}

	// end inline asm
	st.shared.f32 	[_ZZ18softmax_f16_kernelP6__halfPKS_iiE7max_val], %f311;
	setp.lt.s32 	%p3, %r36, 2;
	@%p3 bra 	$L__BB7_17;
	add.s32 	%r4, %r36, -1;
	add.s32 	%r39, %r36, -2;
	and.b32  	%r5, %r4, 15;
	setp.lt.u32 	%p4, %r39, 15;
	mov.b32 	%r78, 1;
	@%p4 bra 	$L__BB7_7;
	and.b32  	%r41, %r4, -16;
	neg.s32 	%r76, %r41;
	add.s64 	%rd23, %rd21, %rd1;
	add.s64 	%rd44, %rd23, 16;
	mov.b32 	%r75, 0;
$L__BB7_5:
	.pragma "nounroll";
	ld.global.u16 	%rs6, [%rd44+-14];
	// begin inline asm
	{  cvt.f32.f16 %f34, %rs6;}

	// end inline asm
	max.f32 	%f50, %f311, %f34;
	ld.global.u16 	%rs7, [%rd44+-12];
	// begin inline asm
	{  cvt.f32.f16 %f35, %rs7;}

	// end inline asm
	max.f32 	%f51, %f50, %f35;
	ld.global.u16 	%rs8, [%rd44+-10];
	// begin inline asm
	{  cvt.f32.f16 %f36, %rs8;}

	// end inline asm
	max.f32 	%f52, %f51, %f36;
	ld.global.u16 	%rs9, [%rd44+-8];
	// begin inline asm
	{  cvt.f32.f16 %f37, %rs9;}

	// end inline asm
	max.f32 	%f53, %f52, %f37;
	ld.global.u16 	%rs10, [%rd44+-6];
	// begin inline asm
	{  cvt.f32.f16 %f38, %rs10;}

	// end inline asm
	max.f32 	%f54, %f53, %f38;
	ld.global.u16 	%rs11, [%rd44+-4];
	// begin inline asm
	{  cvt.f32.f16 %f39, %rs11;}

	// end inline asm
	max.f32 	%f55, %f54, %f39;
	ld.global.u16 	%rs12, [%rd44+-2];
	// begin inline asm
	{  cvt.f32.f16 %f40, %rs12;}

	// end inline asm
	max.f32 	%f56, %f55, %f40;
	ld.global.u16 	%rs13, [%rd44];
	// begin inline asm
	{  cvt.f32.f16 %f41, %rs13;}

	// end inline asm
	max.f32 	%f57, %f56, %f41;
	ld.global.u16 	%rs14, [%rd44+2];
	// begin inline asm
	{  cvt.f32.f16 %f42, %rs14;}

	// end inline asm
	max.f32 	%f58, %f57, %f42;
	ld.global.u16 	%rs15, [%rd44+4];
	// begin inline asm
	{  cvt.f32.f16 %f43, %rs15;}

	// end inline asm
	max.f32 	%f59, %f58, %f43;
	ld.global.u16 	%rs16, [%rd44+6];
	// begin inline asm
	{  cvt.f32.f16 %f44, %rs16;}

	// end inline asm
	max.f32 	%f60, %f59, %f44;
	ld.global.u16 	%rs17, [%rd44+8];
	// begin inline asm
	{  cvt.f32.f16 %f45, %rs17;}

	// end inline asm
	max.f32 	%f61, %f60, %f45;
	ld.global.u16 	%rs18, [%rd44+10];
	// begin inline asm
	{  cvt.f32.f16 %f46, %rs18;}

	// end inline asm
	max.f32 	%f62, %f61, %f46;
	ld.global.u16 	%rs19, [%rd44+12];
	// begin inline asm
	{  cvt.f32.f16 %f47, %rs19;}

	// end inline asm
	max.f32 	%f63, %f62, %f47;
	ld.global.u16 	%rs20, [%rd44+14];
	// begin inline asm
	{  cvt.f32.f16 %f48, %rs20;}

	// end inline asm
	max.f32 	%f64, %f63, %f48;
	ld.global.u16 	%rs21, [%rd44+16];
	// begin inline asm
	{  cvt.f32.f16 %f49, %rs21;}

	// end inline asm
	max.f32 	%f311, %f64, %f49;
	add.s32 	%r76, %r76, 16;
	add.s32 	%r75, %r75, 16;
	add.s64 	%rd44, %rd44, 32;
	setp.ne.s32 	%p5, %r76, 0;
	@%p5 bra 	$L__BB7_5;
	add.s32 	%r78, %r75, 1;
$L__BB7_7:
	setp.eq.s32 	%p6, %r5, 0;
	@%p6 bra 	$L__BB7_16;
	and.b32  	%r13, %r4, 7;
	setp.lt.u32 	%p7, %r5, 8;
	@%p7 bra 	$L__BB7_10;
	mul.wide.u32 	%rd24, %r78, 2;
	add.s64 	%rd25, %rd4, %rd24;
	ld.global.u16 	%rs22, [%rd25];
	// begin inline asm
	{  cvt.f32.f16 %f66, %rs22;}

	// end inline asm
	max.f32 	%f74, %f311, %f66;
	ld.global.u16 	%rs23, [%rd25+2];
	// begin inline asm
	{  cvt.f32.f16 %f67, %rs23;}

	// end inline asm
	max.f32 	%f75, %f74, %f67;
	ld.global.u16 	%rs24, [%rd25+4];
	// begin inline asm
	{  cvt.f32.f16 %f68, %rs24;}

	// end inline asm
	max.f32 	%f76, %f75, %f68;
	ld.global.u16 	%rs25, [%rd25+6];
	// begin inline asm
	{  cvt.f32.f16 %f69, %rs25;}

	// end inline asm
	max.f32 	%f77, %f76, %f69;
	ld.global.u16 	%rs26, [%rd25+8];
	// begin inline asm
	{  cvt.f32.f16 %f70, %rs26;}

	// end inline asm
	max.f32 	%f78, %f77, %f70;
	ld.global.u16 	%rs27, [%rd25+10];
	// begin inline asm
	{  cvt.f32.f16 %f71, %rs27;}

	// end inline asm
	max.f32 	%f79, %f78, %f71;
	ld.global.u16 	%rs28, [%rd25+12];
	// begin inline asm
	{  cvt.f32.f16 %f72, %rs28;}

	// end inline asm
	max.f32 	%f80, %f79, %f72;
	ld.global.u16 	%rs29, [%rd25+14];
	// begin inline asm
	{  cvt.f32.f16 %f73, %rs29;}

	// end inline asm
	max.f32 	%f311, %f80, %f73;
	add.s32 	%r78, %r78, 8;
$L__BB7_10:
	setp.eq.s32 	%p8, %r13, 0;
	@%p8 bra 	$L__BB7_16;
	and.b32  	%r16, %r4, 3;
	setp.lt.u32 	%p9, %r13, 4;
	@%p9 bra 	$L__BB7_13;
	mul.wide.u32 	%rd26, %r78, 2;
	add.s64 	%rd27, %rd4, %rd26;
	ld.global.u16 	%rs30, [%rd27];
	// begin inline asm
	{  cvt.f32.f16 %f82, %rs30;}

	// end inline asm
	max.f32 	%f86, %f311, %f82;
	ld.global.u16 	%rs31, [%rd27+2];
	// begin inline asm
	{  cvt.f32.f16 %f83, %rs31;}

	// end inline asm
	max.f32 	%f87, %f86, %f83;
	ld.global.u16 	%rs32, [%rd27+4];
	// begin inline asm
	{  cvt.f32.f16 %f84, %rs32;}

	// end inline asm
	max.f32 	%f88, %f87, %f84;
	ld.global.u16 	%rs33, [%rd27+6];
	// begin inline asm
	{  cvt.f32.f16 %f85, %rs33;}

	// end inline asm
	max.f32 	%f311, %f88, %f85;
	add.s32 	%r78, %r78, 4;
$L__BB7_13:
	setp.eq.s32 	%p10, %r16, 0;
	@%p10 bra 	$L__BB7_16;
	mul.wide.u32 	%rd29, %r78, 2;
	add.s64 	%rd30, %rd21, %rd29;
	add.s64 	%rd45, %rd1, %rd30;
	neg.s32 	%r80, %r16;
$L__BB7_15:
	.pragma "nounroll";
	ld.global.u16 	%rs34, [%rd45];
	// begin inline asm
	{  cvt.f32.f16 %f89, %rs34;}

	// end inline asm
	max.f32 	%f311, %f311, %f89;
	add.s64 	%rd45, %rd45, 2;
	add.s32 	%r80, %r80, 1;
	setp.ne.s32 	%p11, %r80, 0;
	@%p11 bra 	$L__BB7_15;
$L__BB7_16:
	st.shared.f32 	[_ZZ18softmax_f16_kernelP6__halfPKS_iiE7max_val], %f311;
$L__BB7_17:
	shl.b64 	%rd31, %rd3, 1;
	add.s64 	%rd11, %rd2, %rd31;
	setp.ne.s32 	%p12, %r85, 0;
	bar.sync 	0;
	@%p12 bra 	$L__BB7_31;
	mov.b32 	%r42, 0;
	st.shared.u32 	[_ZZ18softmax_f16_kernelP6__halfPKS_iiE7sum_val], %r42;
	setp.lt.s32 	%p13, %r36, 1;
	@%p13 bra 	$L__BB7_31;
	ld.shared.f32 	%f15, [_ZZ18softmax_f16_kernelP6__halfPKS_iiE7max_val];
	and.b32  	%r22, %r36, 7;
	setp.lt.u32 	%p14, %r36, 8;
	mov.b32 	%r83, 0;
	mov.f32 	%f319, 0f00000000;
	@%p14 bra 	$L__BB7_22;
	and.b32  	%r83, %r36, 2147483640;
	neg.s32 	%r81, %r83;
	add.s64 	%rd33, %rd21, 8;
	add.s64 	%rd47, %rd1, %rd33;
	add.s64 	%rd46, %rd2, %rd33;
	mov.f32 	%f319, 0f00000000;
$L__BB7_21:
	.pragma "nounroll";
	ld.global.u16 	%rs35, [%rd47+-8];
	// begin inline asm
	{  cvt.f32.f16 %f93, %rs35;}

	// end inline asm
	sub.f32 	%f109, %f93, %f15;
	fma.rn.f32 	%f110, %f109, 0f3BBB989D, 0f3F000000;
	cvt.sat.f32.f32 	%f111, %f110;
	mov.f32 	%f112, 0f4B400001;
	mov.f32 	%f113, 0f437C0000;
	fma.rm.f32 	%f114, %f111, %f113, %f112;
	add.f32 	%f115, %f114, 0fCB40007F;
	neg.f32 	%f116, %f115;
	fma.rn.f32 	%f117, %f109, 0f3FB8AA3B, %f116;
	fma.rn.f32 	%f118, %f109, 0f32A57060, %f117;
	mov.b32 	%r44, %f114;
	shl.b32 	%r45, %r44, 23;
	mov.b32 	%f119, %r45;
	ex2.approx.ftz.f32 	%f120, %f118;
	mul.f32 	%f94, %f120, %f119;
	// begin inline asm
	{  cvt.rn.f16.f32 %rs36, %f94;}

	// end inline asm
	st.global.u16 	[%rd46+-8], %rs36;
	add.f32 	%f121, %f319, %f94;
	ld.global.u16 	%rs37, [%rd47+-6];
	// begin inline asm
	{  cvt.f32.f16 %f95, %rs37;}

	// end inline asm
	sub.f32 	%f122, %f95, %f15;
	fma.rn.f32 	%f123, %f122, 0f3BBB989D, 0f3F000000;
	cvt.sat.f32.f32 	%f124, %f123;
	fma.rm.f32 	%f125, %f124, %f113, %f112;
	add.f32 	%f126, %f125, 0fCB40007F;
	neg.f32 	%f127, %f126;
	fma.rn.f32 	%f128, %f122, 0f3FB8AA3B, %f127;
	fma.rn.f32 	%f129, %f122, 0f32A57060, %f128;
	mov.b32 	%r46, %f125;
	shl.b32 	%r47, %r46, 23;
	mov.b32 	%f130, %r47;
	ex2.approx.ftz.f32 	%f131, %f129;
	mul.f32 	%f96, %f131, %f130;
	// begin inline asm
	{  cvt.rn.f16.f32 %rs38, %f96;}

	// end inline asm
	st.global.u16 	[%rd46+-6], %rs38;
	add.f32 	%f132, %f121, %f96;
	ld.global.u16 	%rs39, [%rd47+-4];
	// begin inline asm
	{  cvt.f32.f16 %f97, %rs39;}

	// end inline asm
	sub.f32 	%f133, %f97, %f15;
	fma.rn.f32 	%f134, %f133, 0f3BBB989D, 0f3F000000;
	cvt.sat.f32.f32 	%f135, %f134;
	fma.rm.f32 	%f136, %f135, %f113, %f112;
	add.f32 	%f137, %f136, 0fCB40007F;
	neg.f32 	%f138, %f137;
	fma.rn.f32 	%f139, %f133, 0f3FB8AA3B, %f138;
	fma.rn.f32 	%f140, %f133, 0f32A57060, %f139;
	mov.b32 	%r48, %f136;
	shl.b32 	%r49, %r48, 23;
	mov.b32 	%f141, %r49;
	ex2.approx.ftz.f32 	%f142, %f140;
	mul.f32 	%f98, %f142, %f141;
	// begin inline asm
	{  cvt.rn.f16.f32 %rs40, %f98;}

	// end inline asm
	st.global.u16 	[%rd46+-4], %rs40;
	add.f32 	%f143, %f132, %f98;
	ld.global.u16 	%rs41, [%rd47+-2];
	// begin inline asm
	{  cvt.f32.f16 %f99, %rs41;}

	// end inline asm
	sub.f32 	%f144, %f99, %f15;
	fma.rn.f32 	%f145, %f144, 0f3BBB989D, 0f3F000000;
	cvt.sat.f32.f32 	%f146, %f145;
	fma.rm.f32 	%f147, %f146, %f113, %f112;
	add.f32 	%f148, %f147, 0fCB40007F;
	neg.f32 	%f149, %f148;
	fma.rn.f32 	%f150, %f144, 0f3FB8AA3B, %f149;
	fma.rn.f32 	%f151, %f144, 0f32A57060, %f150;
	mov.b32 	%r50, %f147;
	shl.b32 	%r51, %r50, 23;
	mov.b32 	%f152, %r51;
	ex2.approx.ftz.f32 	%f153, %f151;
	mul.f32 	%f100, %f153, %f152;
	// begin inline asm
	{  cvt.rn.f16.f32 %rs42, %f100;}

	// end inline asm
	st.global.u16 	[%rd46+-2], %rs42;
	add.f32 	%f154, %f143, %f100;
	ld.global.u16 	%rs43, [%rd47];
	// begin inline asm
	{  cvt.f32.f16 %f101, %rs43;}

	// end inline asm
	sub.f32 	%f155, %f101, %f15;
	fma.rn.f32 	%f156, %f155, 0f3BBB989D, 0f3F000000;
	cvt.sat.f32.f32 	%f157, %f156;
	fma.rm.f32 	%f158, %f157, %f113, %f112;
	add.f32 	%f159, %f158, 0fCB40007F;
	neg.f32 	%f160, %f159;
	fma.rn.f32 	%f161, %f155, 0f3FB8AA3B, %f160;
	fma.rn.f32 	%f162, %f155, 0f32A57060, %f161;
	mov.b32 	%r52, %f158;
	shl.b32 	%r53, %r52, 23;
	mov.b32 	%f163, %r53;
	ex2.approx.ftz.f32 	%f164, %f162;
	mul.f32 	%f102, %f164, %f163;
	// begin inline asm
	{  cvt.rn.f16.f32 %rs44, %f102;}

	// end inline asm
	st.global.u16 	[%rd46], %rs44;
	add.f32 	%f165, %f154, %f102;
	ld.global.u16 	%rs45, [%rd47+2];
	// begin inline asm
	{  cvt.f32.f16 %f103, %rs45;}

	// end inline asm
	sub.f32 	%f166, %f103, %f15;
	fma.rn.f32 	%f167, %f166, 0f3BBB989D, 0f3F000000;
	cvt.sat.f32.f32 	%f168, %f167;
	fma.rm.f32 	%f169, %f168, %f113, %f112;
	add.f32 	%f170, %f169, 0fCB40007F;
	neg.f32 	%f171, %f170;
	fma.rn.f32 	%f172, %f166, 0f3FB8AA3B, %f171;
	fma.rn.f32 	%f173, %f166, 0f32A57060, %f172;
	mov.b32 	%r54, %f169;
	shl.b32 	%r55, %r54, 23;
	mov.b32 	%f174, %r55;
	ex2.approx.ftz.f32 	%f175, %f173;
	mul.f32 	%f104, %f175, %f174;
	// begin inline asm
	{  cvt.rn.f16.f32 %rs46, %f104;}

	// end inline asm
	st.global.u16 	[%rd46+2], %rs46;
	add.f32 	%f176, %f165, %f104;
	ld.global.u16 	%rs47, [%rd47+4];
	// begin inline asm
	{  cvt.f32.f16 %f105, %rs47;}

	// end inline asm
	sub.f32 	%f177, %f105, %f15;
	fma.rn.f32 	%f178, %f177, 0f3BBB989D, 0f3F000000;
	cvt.sat.f32.f32 	%f179, %f178;
	fma.rm.f32 	%f180, %f179, %f113, %f112;
	add.f32 	%f181, %f180, 0fCB40007F;
	neg.f32 	%f182, %f181;
	fma.rn.f32 	%f183, %f177, 0f3FB8AA3B, %f182;
	fma.rn.f32 	%f184, %f177, 0f32A57060, %f183;
	mov.b32 	%r56, %f180;
	shl.b32 	%r57, %r56, 23;
	mov.b32 	%f185, %r57;
	ex2.approx.ftz.f32 	%f186, %f184;
	mul.f32 	%f106, %f186, %f185;
	// begin inline asm
	{  cvt.rn.f16.f32 %rs48, %f106;}

	// end inline asm
	st.global.u16 	[%rd46+4], %rs48;
	add.f32 	%f187, %f176, %f106;
	ld.global.u16 	%rs49, [%rd47+6];
	// begin inline asm
	{  cvt.f32.f16 %f107, %rs49;}

	// end inline asm
	sub.f32 	%f188, %f107, %f15;
	fma.rn.f32 	%f189, %f188, 0f3BBB989D, 0f3F000000;
	cvt.sat.f32.f32 	%f190, %f189;
	fma.rm.f32 	%f191, %f190, %f113, %f112;
	add.f32 	%f192, %f191, 0fCB40007F;
	neg.f32 	%f193, %f192;
	fma.rn.f32 	%f194, %f188, 0f3FB8AA3B, %f193;
	fma.rn.f32 	%f195, %f188, 0f32A57060, %f194;
	mov.b32 	%r58, %f191;
	shl.b32 	%r59, %r58, 23;
	mov.b32 	%f196, %r59;
	ex2.approx.ftz.f32 	%f197, %f195;
	mul.f32 	%f108, %f197, %f196;
	// begin inline asm
	{  cvt.rn.f16.f32 %rs50, %f108;}

	// end inline asm
	st.global.u16 	[%rd46+6], %rs50;
	add.f32 	%f319, %f187, %f108;
	add.s32 	%r81, %r81, 8;
	add.s64 	%rd47, %rd47, 16;
	add.s64 	%rd46, %rd46, 16;
	setp.ne.s32 	%p15, %r81, 0;
	@%p15 bra 	$L__BB7_21;
$L__BB7_22:
	setp.eq.s32 	%p16, %r22, 0;
	@%p16 bra 	$L__BB7_30;
	and.b32  	%r28, %r36, 3;
	setp.lt.u32 	%p17, %r22, 4;
	@%p17 bra 	$L__BB7_25;
	mul.wide.u32 	%rd34, %r83, 2;
	add.s64 	%rd35, %rd4, %rd34;
	ld.global.u16 	%rs51, [%rd35];
	// begin inline asm
	{  cvt.f32.f16 %f199, %rs51;}

	// end inline asm
	sub.f32 	%f207, %f199, %f15;
	fma.rn.f32 	%f208, %f207, 0f3BBB989D, 0f3F000000;
	cvt.sat.f32.f32 	%f209, %f208;
	mov.f32 	%f210, 0f4B400001;
	mov.f32 	%f211, 0f437C0000;
	fma.rm.f32 	%f212, %f209, %f211, %f210;
	add.f32 	%f213, %f212, 0fCB40007F;
	neg.f32 	%f214, %f213;
	fma.rn.f32 	%f215, %f207, 0f3FB8AA3B, %f214;
	fma.rn.f32 	%f216, %f207, 0f32A57060, %f215;
	mov.b32 	%r60, %f212;
	shl.b32 	%r61, %r60, 23;
	mov.b32 	%f217, %r61;
	ex2.approx.ftz.f32 	%f218, %f216;
	mul.f32 	%f200, %f218, %f217;
	// begin inline asm
	{  cvt.rn.f16.f32 %rs52, %f200;}

	// end inline asm
	add.s64 	%rd36, %rd11, %rd34;
	st.global.u16 	[%rd36], %rs52;
	add.f32 	%f219, %f319, %f200;
	ld.global.u16 	%rs53, [%rd35+2];
	// begin inline asm
	{  cvt.f32.f16 %f201, %rs53;}

	// end inline asm
	sub.f32 	%f220, %f201, %f15;
	fma.rn.f32 	%f221, %f220, 0f3BBB989D, 0f3F000000;
	cvt.sat.f32.f32 	%f222, %f221;
	fma.rm.f32 	%f223, %f222, %f211, %f210;
	add.f32 	%f224, %f223, 0fCB40007F;
	neg.f32 	%f225, %f224;
	fma.rn.f32 	%f226, %f220, 0f3FB8AA3B, %f225;
	fma.rn.f32 	%f227, %f220, 0f32A57060, %f226;
	mov.b32 	%r62, %f223;
	shl.b32 	%r63, %r62, 23;
	mov.b32 	%f228, %r63;
	ex2.approx.ftz.f32 	%f229, %f227;
	mul.f32 	%f202, %f229, %f228;
	// begin inline asm
	{  cvt.rn.f16.f32 %rs54, %f202;}

	// end inline asm
	st.global.u16 	[%rd36+2], %rs54;
	add.f32 	%f230, %f219, %f202;
	ld.global.u16 	%rs55, [%rd35+4];
	// begin inline asm
	{  cvt.f32.f16 %f203, %rs55;}

	// end inline asm
	sub.f32 	%f231, %f203, %f15;
	fma.rn.f32 	%f232, %f231, 0f3BBB989D, 0f3F000000;
	cvt.sat.f32.f32 	%f233, %f232;
	fma.rm.f32 	%f234, %f233, %f211, %f210;
	add.f32 	%f235, %f234, 0fCB40007F;
	neg.f32 	%f236, %f235;
	fma.rn.f32 	%f237, %f231, 0f3FB8AA3B, %f236;
	fma.rn.f32 	%f238, %f231, 0f32A57060, %f237;
	mov.b32 	%r64, %f234;
	shl.b32 	%r65, %r64, 23;
	mov.b32 	%f239, %r65;
	ex2.approx.ftz.f32 	%f240, %f238;
	mul.f32 	%f204, %f240, %f239;
	// begin inline asm
	{  cvt.rn.f16.f32 %rs56, %f204;}

	// end inline asm
	st.global.u16 	[%rd36+4], %rs56;
	add.f32 	%f241, %f230, %f204;
	ld.global.u16 	%rs57, [%rd35+6];
	// begin inline asm
	{  cvt.f32.f16 %f205, %rs57;}

	// end inline asm
	sub.f32 	%f242, %f205, %f15;
	fma.rn.f32 	%f243, %f242, 0f3BBB989D, 0f3F000000;
	cvt.sat.f32.f32 	%f244, %f243;
	fma.rm.f32 	%f245, %f244, %f211, %f210;
	add.f32 	%f246, %f245, 0fCB40007F;
	neg.f32 	%f247, %f246;
	fma.rn.f32 	%f248, %f242, 0f3FB8AA3B, %f247;
	fma.rn.f32 	%f249, %f242, 0f32A57060, %f248;
	mov.b32 	%r66, %f245;
	shl.b32 	%r67, %r66, 23;
	mov.b32 	%f250, %r67;
	ex2.approx.ftz.f32 	%f251, %f249;
	mul.f32 	%f206, %f251, %f250;
	// begin inline asm
	{  cvt.rn.f16.f32 %rs58, %f206;}

	// end inline asm
	st.global.u16 	[%rd36+6], %rs58;
	add.f32 	%f319, %f241, %f206;
	add.s32 	%r83, %r83, 4;
$L__BB7_25:
	setp.eq.s32 	%p18, %r28, 0;
	@%p18 bra 	$L__BB7_30;
	setp.eq.s32 	%p19, %r28, 1;
	@%p19 bra 	$L__BB7_28;
	mul.wide.u32 	%rd37, %r83, 2;
	add.s64 	%rd38, %rd4, %rd37;
	ld.global.u16 	%rs59, [%rd38];
	// begin inline asm
	{  cvt.f32.f16 %f253, %rs59;}

	// end inline asm
	sub.f32 	%f257, %f253, %f15;
	fma.rn.f32 	%f258, %f257, 0f3BBB989D, 0f3F000000;
	cvt.sat.f32.f32 	%f259, %f258;
	mov.f32 	%f260, 0f4B400001;
	mov.f32 	%f261, 0f437C0000;
	fma.rm.f32 	%f262, %f259, %f261, %f260;
	add.f32 	%f263, %f262, 0fCB40007F;
	neg.f32 	%f264, %f263;
	fma.rn.f32 	%f265, %f257, 0f3FB8AA3B, %f264;
	fma.rn.f32 	%f266, %f257, 0f32A57060, %f265;
	mov.b32 	%r68, %f262;
	shl.b32 	%r69, %r68, 23;
	mov.b32 	%f267, %r69;
	ex2.approx.ftz.f32 	%f268, %f266;
	mul.f32 	%f254, %f268, %f267;
	// begin inline asm
	{  cvt.rn.f16.f32 %rs60, %f254;}

	// end inline asm
	add.s64 	%rd39, %rd11, %rd37;
	st.global.u16 	[%rd39], %rs60;
	add.f32 	%f269, %f319, %f254;
	ld.global.u16 	%rs61, [%rd38+2];
	// begin inline asm
	{  cvt.f32.f16 %f255, %rs61;}

	// end inline asm
	sub.f32 	%f270, %f255, %f15;
	fma.rn.f32 	%f271, %f270, 0f3BBB989D, 0f3F000000;
	cvt.sat.f32.f32 	%f272, %f271;
	fma.rm.f32 	%f273, %f272, %f261, %f260;
	add.f32 	%f274, %f273, 0fCB40007F;
	neg.f32 	%f275, %f274;
	fma.rn.f32 	%f276, %f270, 0f3FB8AA3B, %f275;
	fma.rn.f32 	%f277, %f270, 0f32A57060, %f276;
	mov.b32 	%r70, %f273;
	shl.b32 	%r71, %r70, 23;
	mov.b32 	%f278, %r71;
	ex2.approx.ftz.f32 	%f279, %f277;
	mul.f32 	%f256, %f279, %f278;
	// begin inline asm
	{  cvt.rn.f16.f32 %rs62, %f256;}

	// end inline asm
	st.global.u16 	[%rd39+2], %rs62;
	add.f32 	%f319, %f269, %f256;
	add.s32 	%r83, %r83, 2;
$L__BB7_28:
	and.b32  	%r72, %r36, 1;
	setp.eq.b32 	%p20, %r72, 1;
	not.pred 	%p21, %p20;
	@%p21 bra 	$L__BB7_30;
	mul.wide.u32 	%rd40, %r83, 2;
	add.s64 	%rd41, %rd4, %rd40;
	ld.global.u16 	%rs63, [%rd41];
	// begin inline asm
	{  cvt.f32.f16 %f280, %rs63;}

	// end inline asm
	sub.f32 	%f282, %f280, %f15;
	fma.rn.f32 	%f283, %f282, 0f3BBB989D, 0f3F000000;
	cvt.sat.f32.f32 	%f284, %f283;
	mov.f32 	%f285, 0f4B400001;
	mov.f32 	%f286, 0f437C0000;
	fma.rm.f32 	%f287, %f284, %f286, %f285;
	add.f32 	%f288, %f287, 0fCB40007F;
	neg.f32 	%f289, %f288;
	fma.rn.f32 	%f290, %f282, 0f3FB8AA3B, %f289;
	fma.rn.f32 	%f291, %f282, 0f32A57060, %f290;
	mov.b32 	%r73, %f287;
	shl.b32 	%r74, %r73, 23;
	mov.b32 	%f292, %r74;
	ex2.approx.ftz.f32 	%f293, %f291;
	mul.f32 	%f281, %f293, %f292;
	// begin inline asm
	{  cvt.rn.f16.f32 %rs64, %f281;}

	// end inline asm
	add.s64 	%rd42, %rd11, %rd40;
	st.global.u16 	[%rd42], %rs64;
	add.f32 	%f319, %f319, %f281;
$L__BB7_30:
	st.shared.f32 	[_ZZ18softmax_f16_kernelP6__halfPKS_iiE7sum_val], %f319;
$L__BB7_31:
	bar.sync 	0;
	setp.ge.s32 	%p22, %r85, %r36;
	@%p22 bra 	$L__BB7_37;
	ld.shared.f32 	%f294, [_ZZ18softmax_f16_kernelP6__halfPKS_iiE7sum_val];
	// begin inline asm
	{  cvt.rn.f16.f32 %rs65, %f294;}

	// end inline asm
	// begin inline asm
	{  cvt.f32.f16 %f295, %rs65;}

	// end inline asm
	// begin inline asm
	{rcp.approx.ftz.f32 %f296, %f295;
}
	// end inline asm
	neg.f32 	%f29, %f295;
	mov.u32 	%r33, %ntid.x;
$L__BB7_33:
	mul.wide.s32 	%rd43, %r85, 2;
	add.s64 	%rd18, %rd11, %rd43;
	ld.global.u16 	%rs67, [%rd18];
	// begin inline asm
	{  cvt.f32.f16 %f298, %rs67;}

	// end inline asm
	mul.f32 	%f299, %f298, %f296;
	// begin inline asm
	{  cvt.rn.f16.f32 %rs79, %f299;}

	// end inline asm
	// begin inline asm
	{abs.f16 %rs69,%rs79;
}
	// end inline asm
	mov.b16 	%rs73, 143;
	// begin inline asm
	{ .reg .pred __$temp3;
  setp.lt.f16  __$temp3, %rs69, %rs73;
  selp.u16 %rs71, 1, 0, __$temp3;}
	// end inline asm
	setp.eq.s16 	%p23, %rs71, 0;
	@%p23 bra 	$L__BB7_36;
	mov.f32 	%f300, 0f00000000;
	// begin inline asm
	{  cvt.rn.f16.f32 %rs74, %f300;}

	// end inline asm
	// begin inline asm
	{ .reg .pred __$temp3;
  setp.lt.f16  __$temp3, %rs74, %rs69;
  selp.u16 %rs75, 1, 0, __$temp3;}
	// end inline asm
	setp.eq.s16 	%p24, %rs75, 0;
	@%p24 bra 	$L__BB7_36;
	fma.rn.f32 	%f302, %f29, %f299, %f298;
	fma.rn.f32 	%f301, %f296, %f302, %f299;
	// begin inline asm
	{  cvt.rn.f16.f32 %rs79, %f301;}

	// end inline asm
$L__BB7_36:
	st.global.u16 	[%rd18], %rs79;
	add.s32 	%r85, %r85, %r33;
	setp.lt.s32 	%p25, %r85, %r36;
	@%p25 bra 	$L__BB7_33;
$L__BB7_37:
	ret;

}
	// .globl	_Z21layer_norm_f32_kernelPfPKfS1_S1_iif
.visible .entry _Z21layer_norm_f32_kernelPfPKfS1_S1_iif(
	.param .u64 .ptr .align 1 _Z21layer_norm_f32_kernelPfPKfS1_S1_iif_param_0,
	.param .u64 .ptr .align 1 _Z21layer_norm_f32_kernelPfPKfS1_S1_iif_param_1,
	.param .u64 .ptr .align 1 _Z21layer_norm_f32_kernelPfPKfS1_S1_iif_param_2,
	.param .u64 .ptr .align 1 _Z21layer_norm_f32_kernelPfPKfS1_S1_iif_param_3,
	.param .u32 _Z21layer_norm_f32_kernelPfPKfS1_S1_iif_param_4,
	.param .u32 _Z21layer_norm_f32_kernelPfPKfS1_S1_iif_param_5,
	.param .f32 _Z21layer_norm_f32_kernelPfPKfS1_S1_iif_param_6
)
{
	.reg .pred 	%p<24>;
	.reg .b32 	%r<52>;
	.reg .b32 	%f<210>;
	.reg .b64 	%rd<54>;
	// demoted variable
	.shared .align 4 .f32 _ZZ21layer_norm_f32_kernelPfPKfS1_S1_iifE4mean;
	// demoted variable
	.shared .align 4 .f32 _ZZ21layer_norm_f32_kernelPfPKfS1_S1_iifE3var;
	ld.param.u64 	%rd19, [_Z21layer_norm_f32_kernelPfPKfS1_S1_iif_param_0];
	ld.param.u64 	%rd20, [_Z21layer_norm_f32_kernelPfPKfS1_S1_iif_param_1];
	ld.param.u64 	%rd21, [_Z21layer_norm_f32_kernelPfPKfS1_S1_iif_param_2];
	ld.param.u64 	%rd22, [_Z21layer_norm_f32_kernelPfPKfS1_S1_iif_param_3];
	ld.param.u32 	%r37, [_Z21layer_norm_f32_kernelPfPKfS1_S1_iif_param_4];
	ld.param.u32 	%r36, [_Z21layer_norm_f32_kernelPfPKfS1_S1_iif_param_5];
	ld.param.f32 	%f30, [_Z21layer_norm_f32_kernelPfPKfS1_S1_iif_param_6];
	mov.u32 	%r1, %ctaid.x;
	setp.ge.s32 	%p1, %r1, %r37;
	@%p1 bra 	$L__BB8_34;
	cvta.to.global.u64 	%rd1, %rd20;
	mul.lo.s32 	%r38, %r36, %r1;
	cvt.s64.s32 	%rd2, %r38;
	mul.wide.s32 	%rd23, %r38, 4;
	add.s64 	%rd3, %rd1, %rd23;
	mov.u32 	%r51, %tid.x;
	setp.ne.s32 	%p2, %r51, 0;
	@%p2 bra 	$L__BB8_16;
	setp.lt.s32 	%p3, %r36, 1;
	mov.f32 	%f200, 0f00000000;
	@%p3 bra 	$L__BB8_15;
	and.b32  	%r3, %r36, 15;
	setp.lt.u32 	%p4, %r36, 16;
	mov.b32 	%r43, 0;
	mov.f32 	%f200, 0f00000000;
	@%p4 bra 	$L__BB8_6;
	and.b32  	%r43, %r36, 2147483632;
	neg.s32 	%r41, %r43;
	shl.b64 	%rd24, %rd2, 2;
	add.s64 	%rd25, %rd24, %rd1;
	add.s64 	%rd50, %rd25, 32;
	mov.f32 	%f200, 0f00000000;
$L__BB8_5:
	.pragma "nounroll";
	ld.global.f32 	%f35, [%rd50+-32];
	add.f32 	%f36, %f35, %f200;
	ld.global.f32 	%f37, [%rd50+-28];
	add.f32 	%f38, %f37, %f36;
	ld.global.f32 	%f39, [%rd50+-24];
	add.f32 	%f40, %f39, %f38;
	ld.global.f32 	%f41, [%rd50+-20];
	add.f32 	%f42, %f41, %f40;
	ld.global.f32 	%f43, [%rd50+-16];
	add.f32 	%f44, %f43, %f42;
	ld.global.f32 	%f45, [%rd50+-12];
	add.f32 	%f46, %f45, %f44;
	ld.global.f32 	%f47, [%rd50+-8];
	add.f32 	%f48, %f47, %f46;
	ld.global.f32 	%f49, [%rd50+-4];
	add.f32 	%f50, %f49, %f48;
	ld.global.f32 	%f51, [%rd50];
	add.f32 	%f52, %f51, %f50;
	ld.global.f32 	%f53, [%rd50+4];
	add.f32 	%f54, %f53, %f52;
	ld.global.f32 	%f55, [%rd50+8];
	add.f32 	%f56, %f55, %f54;
	ld.global.f32 	%f57, [%rd50+12];
	add.f32 	%f58, %f57, %f56;
	ld.global.f32 	%f59, [%rd50+16];
	add.f32 	%f60, %f59, %f58;
	ld.global.f32 	%f61, [%rd50+20];
	add.f32 	%f62, %f61, %f60;
	ld.global.f32 	%f63, [%rd50+24];
	add.f32 	%f64, %f63, %f62;
	ld.global.f32 	%f65, [%rd50+28];
	add.f32 	%f200, %f65, %f64;
	add.s32 	%r41, %r41, 16;
	add.s64 	%rd50, %rd50, 64;
	setp.ne.s32 	%p5, %r41, 0;
	@%p5 bra 	$L__BB8_5;
$L__BB8_6:
	setp.eq.s32 	%p6, %r3, 0;
	@%p6 bra 	$L__BB8_15;
	and.b32  	%r9, %r36, 7;
	setp.lt.u32 	%p7, %r3, 8;
	@%p7 bra 	$L__BB8_9;
	mul.wide.u32 	%rd26, %r43, 4;
	add.s64 	%rd27, %rd3, %rd26;
	ld.global.f32 	%f67, [%rd27];
	add.f32 	%f68, %f67, %f200;
	ld.global.f32 	%f69, [%rd27+4];
	add.f32 	%f70, %f69, %f68;
	ld.global.f32 	%f71, [%rd27+8];
	add.f32 	%f72, %f71, %f70;
	ld.global.f32 	%f73, [%rd27+12];
	add.f32 	%f74, %f73, %f72;
	ld.global.f32 	%f75, [%rd27+16];
	add.f32 	%f76, %f75, %f74;
	ld.global.f32 	%f77, [%rd27+20];
	add.f32 	%f78, %f77, %f76;
	ld.global.f32 	%f79, [%rd27+24];
	add.f32 	%f80, %f79, %f78;
	ld.global.f32 	%f81, [%rd27+28];
	add.f32 	%f200, %f81, %f80;
	add.s32 	%r43, %r43, 8;
$L__BB8_9:
	setp.eq.s32 	%p8, %r9, 0;
	@%p8 bra 	$L__BB8_15;
	and.b32  	%r12, %r36, 3;
	setp.lt.u32 	%p9, %r9, 4;
	@%p9 bra 	$L__BB8_12;
	mul.wide.u32 	%rd28, %r43, 4;
	add.s64 	%rd29, %rd3, %rd28;
	ld.global.f32 	%f83, [%rd29];
	add.f32 	%f84, %f83, %f200;
	ld.global.f32 	%f85, [%rd29+4];
	add.f32 	%f86, %f85, %f84;
	ld.global.f32 	%f87, [%rd29+8];
	add.f32 	%f88, %f87, %f86;
	ld.global.f32 	%f89, [%rd29+12];
	add.f32 	%f200, %f89, %f88;
	add.s32 	%r43, %r43, 4;
$L__BB8_12:
	setp.eq.s32 	%p10, %r12, 0;
	@%p10 bra 	$L__BB8_15;
	shl.b64 	%rd30, %rd2, 2;
	mul.wide.u32 	%rd31, %r43, 4;
	add.s64 	%rd32, %rd30, %rd31;
	add.s64 	%rd51, %rd1, %rd32;
	neg.s32 	%r45, %r12;
$L__BB8_14:
	.pragma "nounroll";
	ld.global.f32 	%f90, [%rd51];
	add.f32 	%f200, %f90, %f200;
	add.s64 	%rd51, %rd51, 4;
	add.s32 	%r45, %r45, 1;
	setp.ne.s32 	%p11, %r45, 0;
	@%p11 bra 	$L__BB8_14;
$L__BB8_15:
	cvt.rn.f32.s32 	%f91, %r36;
	div.rn.f32 	%f92, %f200, %f91;
	st.shared.f32 	[_ZZ21layer_norm_f32_kernelPfPKfS1_S1_iifE4mean], %f92;
$L__BB8_16:
	setp.ne.s32 	%p12, %r51, 0;
	bar.sync 	0;
	@%p12 bra 	$L__BB8_31;
	setp.lt.s32 	%p13, %r36, 1;
	mov.f32 	%f209, 0f00000000;
	@%p13 bra 	$L__BB8_30;
	ld.shared.f32 	%f14, [_ZZ21layer_norm_f32_kernelPfPKfS1_S1_iifE4mean];
	and.b32  	%r18, %r36, 15;
	setp.lt.u32 	%p14, %r36, 16;
	mov.b32 	%r48, 0;
	mov.f32 	%f209, 0f00000000;
	@%p14 bra 	$L__BB8_21;
	and.b32  	%r48, %r36, 2147483632;
	neg.s32 	%r46, %r48;
	shl.b64 	%rd33, %rd2, 2;
	add.s64 	%rd34, %rd33, %rd1;
	add.s64 	%rd52, %rd34, 32;
	mov.f32 	%f209, 0f00000000;
$L__BB8_20:
	.pragma "nounroll";
	ld.global.f32 	%f97, [%rd52+-32];
	sub.f32 	%f98, %f97, %f14;
	fma.rn.f32 	%f99, %f98, %f98, %f209;
	ld.global.f32 	%f100, [%rd52+-28];
	sub.f32 	%f101, %f100, %f14;
	fma.rn.f32 	%f102, %f101, %f101, %f99;
	ld.global.f32 	%f103, [%rd52+-24];
	sub.f32 	%f104, %f103, %f14;
	fma.rn.f32 	%f105, %f104, %f104, %f102;
	ld.global.f32 	%f106, [%rd52+-20];
	sub.f32 	%f107, %f106, %f14;
	fma.rn.f32 	%f108, %f107, %f107, %f105;
	ld.global.f32 	%f109, [%rd52+-16];
	sub.f32 	%f110, %f109, %f14;
	fma.rn.f32 	%f111, %f110, %f110, %f108;
	ld.global.f32 	%f112, [%rd52+-12];
	sub.f32 	%f113, %f112, %f14;
	fma.rn.f32 	%f114, %f113, %f113, %f111;
	ld.global.f32 	%f115, [%rd52+-8];
	sub.f32 	%f116, %f115, %f14;
	fma.rn.f32 	%f117, %f116, %f116, %f114;
	ld.global.f32 	%f118, [%rd52+-4];
	sub.f32 	%f119, %f118, %f14;
	fma.rn.f32 	%f120, %f119, %f119, %f117;
	ld.global.f32 	%f121, [%rd52];
	sub.f32 	%f122, %f121, %f14;
	fma.rn.f32 	%f123, %f122, %f122, %f120;
	ld.global.f32 	%f124, [%rd52+4];
	sub.f32 	%f125, %f124, %f14;
	fma.rn.f32 	%f126, %f125, %f125, %f123;
	ld.global.f32 	%f127, [%rd52+8];
	sub.f32 	%f128, %f127, %f14;
	fma.rn.f32 	%f129, %f128, %f128, %f126;
	ld.global.f32 	%f130, [%rd52+12];
	sub.f32 	%f131, %f130, %f14;
	fma.rn.f32 	%f132, %f131, %f131, %f129;
	ld.global.f32 	%f133, [%rd52+16];
	sub.f32 	%f134, %f133, %f14;
	fma.rn.f32 	%f135, %f134, %f134, %f132;
	ld.global.f32 	%f136, [%rd52+20];
	sub.f32 	%f137, %f136, %f14;
	fma.rn.f32 	%f138, %f137, %f137, %f135;
	ld.global.f32 	%f139, [%rd52+24];
	sub.f32 	%f140, %f139, %f14;
	fma.rn.f32 	%f141, %f140, %f140, %f138;
	ld.global.f32 	%f142, [%rd52+28];
	sub.f32 	%f143, %f142, %f14;
	fma.rn.f32 	%f209, %f143, %f143, %f141;
	add.s32 	%r46, %r46, 16;
	add.s64 	%rd52, %rd52, 64;
	setp.ne.s32 	%p15, %r46, 0;
	@%p15 bra 	$L__BB8_20;
$L__BB8_21:
	setp.eq.s32 	%p16, %r18, 0;
	@%p16 bra 	$L__BB8_30;
	and.b32  	%r24, %r36, 7;
	setp.lt.u32 	%p17, %r18, 8;
	@%p17 bra 	$L__BB8_24;
	mul.wide.u32 	%rd35, %r48, 4;
	add.s64 	%rd36, %rd3, %rd35;
	ld.global.f32 	%f145, [%rd36];
	sub.f32 	%f146, %f145, %f14;
	fma.rn.f32 	%f147, %f146, %f146, %f209;
	ld.global.f32 	%f148, [%rd36+4];
	sub.f32 	%f149, %f148, %f14;
	fma.rn.f32 	%f150, %f149, %f149, %f147;
	ld.global.f32 	%f151, [%rd36+8];
	sub.f32 	%f152, %f151, %f14;
	fma.rn.f32 	%f153, %f152, %f152, %f150;
	ld.global.f32 	%f154, [%rd36+12];
	sub.f32 	%f155, %f154, %f14;
	fma.rn.f32 	%f156, %f155, %f155, %f153;
	ld.global.f32 	%f157, [%rd36+16];
	sub.f32 	%f158, %f157, %f14;
	fma.rn.f32 	%f159, %f158, %f158, %f156;
	ld.global.f32 	%f160, [%rd36+20];
	sub.f32 	%f161, %f160, %f14;
	fma.rn.f32 	%f162, %f161, %f161, %f159;
	ld.global.f32 	%f163, [%rd36+24];
	sub.f32 	%f164, %f163, %f14;
	fma.rn.f32 	%f165, %f164, %f164, %f162;
	ld.global.f32 	%f166, [%rd36+28];
	sub.f32 	%f167, %f166, %f14;
	fma.rn.f32 	%f209, %f167, %f167, %f165;
	add.s32 	%r48, %r48, 8;
$L__BB8_24:
	setp.eq.s32 	%p18, %r24, 0;
	@%p18 bra 	$L__BB8_30;
	and.b32  	%r27, %r36, 3;
	setp.lt.u32 	%p19, %r24, 4;
	@%p19 bra 	$L__BB8_27;
	mul.wide.u32 	%rd37, %r48, 4;
	add.s64 	%rd38, %rd3, %rd37;
	ld.global.f32 	%f169, [%rd38];
	sub.f32 	%f170, %f169, %f14;
	fma.rn.f32 	%f171, %f170, %f170, %f209;
	ld.global.f32 	%f172, [%rd38+4];
	sub.f32 	%f173, %f172, %f14;
	fma.rn.f32 	%f174, %f173, %f173, %f171;
	ld.global.f32 	%f175, [%rd38+8];
	sub.f32 	%f176, %f175, %f14;
	fma.rn.f32 	%f177, %f176, %f176, %f174;
	ld.global.f32 	%f178, [%rd38+12];
	sub.f32 	%f179, %f178, %f14;
	fma.rn.f32 	%f209, %f179, %f179, %f177;
	add.s32 	%r48, %r48, 4;
$L__BB8_27:
	setp.eq.s32 	%p20, %r27, 0;
	@%p20 bra 	$L__BB8_30;
	shl.b64 	%rd39, %rd2, 2;
	mul.wide.u32 	%rd40, %r48, 4;
	add.s64 	%rd41, %rd39, %rd40;
	add.s64 	%rd53, %rd1, %rd41;
	neg.s32 	%r50, %r27;
$L__BB8_29:
	.pragma "nounroll";
	ld.global.f32 	%f180, [%rd53];
	sub.f32 	%f181, %f180, %f14;
	fma.rn.f32 	%f209, %f181, %f181, %f209;
	add.s64 	%rd53, %rd53, 4;
	add.s32 	%r50, %r50, 1;
	setp.ne.s32 	%p21, %r50, 0;
	@%p21 bra 	$L__BB8_29;
$L__BB8_30:
	cvt.rn.f32.s32 	%f182, %r36;
	div.rn.f32 	%f183, %f209, %f182;
	add.f32 	%f184, %f30, %f183;
	st.shared.f32 	[_ZZ21layer_norm_f32_kernelPfPKfS1_S1_iifE3var], %f184;
$L__BB8_31:
	bar.sync 	0;
	setp.ge.s32 	%p22, %r51, %r36;
	@%p22 bra 	$L__BB8_34;
	ld.shared.f32 	%f185, [_ZZ21layer_norm_f32_kernelPfPKfS1_S1_iifE3var];
	ld.shared.f32 	%f28, [_ZZ21layer_norm_f32_kernelPfPKfS1_S1_iifE4mean];
	mov.u32 	%r33, %ntid.x;
	cvta.to.global.u64 	%rd16, %rd21;
	cvta.to.global.u64 	%rd17, %rd22;
	cvta.to.global.u64 	%rd18, %rd19;
	rsqrt.approx.f32 	%f29, %f185;
$L__BB8_33:
	cvt.s64.s32 	%rd42, %r51;
	mul.wide.s32 	%rd43, %r51, 4;
	add.s64 	%rd44, %rd3, %rd43;
	ld.global.f32 	%f186, [%rd44];
	sub.f32 	%f187, %f186, %f28;
	mul.f32 	%f188, %f29, %f187;
	add.s64 	%rd45, %rd16, %rd43;
	ld.global.f32 	%f189, [%rd45];
	add.s64 	%rd46, %rd17, %rd43;
	ld.global.f32 	%f190, [%rd46];
	fma.rn.f32 	%f191, %f189, %f188, %f190;
	add.s64 	%rd47, %rd42, %rd2;
	shl.b64 	%rd48, %rd47, 2;
	add.s64 	%rd49, %rd18, %rd48;
	st.global.f32 	[%rd49], %f191;
	add.s32 	%r51, %r51, %r33;
	setp.lt.s32 	%p23, %r51, %r36;
	@%p23 bra 	$L__BB8_33;
$L__BB8_34:
	ret;

}
	// .globl	_Z21layer_norm_f16_kernelP6__halfPKS_S2_S2_iif
.visible .entry _Z21layer_norm_f16_kernelP6__halfPKS_S2_S2_iif(
	.param .u64 .ptr .align 1 _Z21layer_norm_f16_kernelP6__halfPKS_S2_S2_iif_param_0,
	.param .u64 .ptr .align 1 _Z21layer_norm_f16_kernelP6__halfPKS_S2_S2_iif_param_1,
	.param .u64 .ptr .align 1 _Z21layer_norm_f16_kernelP6__halfPKS_S2_S2_iif_param_2,
	.param .u64 .ptr .align 1 _Z21layer_norm_f16_kernelP6__halfPKS_S2_S2_iif_param_3,
	.param .u32 _Z21layer_norm_f16_kernelP6__halfPKS_S2_S2_iif_param_4,
	.param .u32 _Z21layer_norm_f16_kernelP6__halfPKS_S2_S2_iif_param_5,
	.param .f32 _Z21layer_norm_f16_kernelP6__halfPKS_S2_S2_iif_param_6
)
{
	.reg .pred 	%p<24>;
	.reg .b16 	%rs<63>;
	.reg .b32 	%r<52>;
	.reg .b32 	%f<210>;
	.reg .b64 	%rd<54>;
	// demoted variable
	.shared .align 4 .f32 _ZZ21layer_norm_f16_kernelP6__halfPKS_S2_S2_iifE4mean;
	// demoted variable
	.shared .align 4 .f32 _ZZ21layer_norm_f16_kernelP6__halfPKS_S2_S2_iifE3var;
	ld.param.u64 	%rd19, [_Z21layer_norm_f16_kernelP6__halfPKS_S2_S2_iif_param_0];
	ld.param.u64 	%rd20, [_Z21layer_norm_f16_kernelP6__halfPKS_S2_S2_iif_param_1];
	ld.param.u64 	%rd21, [_Z21layer_norm_f16_kernelP6__halfPKS_S2_S2_iif_param_2];
	ld.param.u64 	%rd22, [_Z21layer_norm_f16_kernelP6__halfPKS_S2_S2_iif_param_3];
	ld.param.u32 	%r37, [_Z21layer_norm_f16_kernelP6__halfPKS_S2_S2_iif_param_4];
	ld.param.u32 	%r36, [_Z21layer_norm_f16_kernelP6__halfPKS_S2_S2_iif_param_5];
	ld.param.f32 	%f30, [_Z21layer_norm_f16_kernelP6__halfPKS_S2_S2_iif_param_6];
	mov.u32 	%r1, %ctaid.x;
	setp.ge.s32 	%p1, %r1, %r37;
	@%p1 bra 	$L__BB9_34;
	cvta.to.global.u64 	%rd1, %rd20;
	mul.lo.s32 	%r38, %r36, %r1;
	cvt.s64.s32 	%rd2, %r38;
	mul.wide.s32 	%rd23, %r38, 2;
	add.s64 	%rd3, %rd1, %rd23;
	mov.u32 	%r51, %tid.x;
	setp.ne.s32 	%p2, %r51, 0;
	@%p2 bra 	$L__BB9_16;
	setp.lt.s32 	%p3, %r36, 1;
	mov.f32 	%f200, 0f00000000;
	@%p3 bra 	$L__BB9_15;
	and.b32  	%r3, %r36, 15;
	setp.lt.u32 	%p4, %r36, 16;
	mov.b32 	%r43, 0;
	mov.f32 	%f200, 0f00000000;
	@%p4 bra 	$L__BB9_6;
	and.b32  	%r43, %r36, 2147483632;
	neg.s32 	%r41, %r43;
	shl.b64 	%rd24, %rd2, 1;
	add.s64 	%rd25, %rd24, %rd1;
	add.s64 	%rd50, %rd25, 16;
	mov.f32 	%f200, 0f00000000;
$L__BB9_5:
	.pragma "nounroll";
	ld.global.u16 	%rs1, [%rd50+-16];
	// begin inline asm
	{  cvt.f32.f16 %f35, %rs1;}

	// end inline asm
	add.f32 	%f51, %f35, %f200;
	ld.global.u16 	%rs2, [%rd50+-14];
	// begin inline asm
	{  cvt.f32.f16 %f36, %rs2;}

	// end inline asm
	add.f32 	%f52, %f36, %f51;
	ld.global.u16 	%rs3, [%rd50+-12];
	// begin inline asm
	{  cvt.f32.f16 %f37, %rs3;}

	// end inline asm
	add.f32 	%f53, %f37, %f52;
	ld.global.u16 	%rs4, [%rd50+-10];
	// begin inline asm
	{  cvt.f32.f16 %f38, %rs4;}

	// end inline asm
	add.f32 	%f54, %f38, %f53;
	ld.global.u16 	%rs5, [%rd50+-8];
	// begin inline asm
	{  cvt.f32.f16 %f39, %rs5;}

	// end inline asm
	add.f32 	%f55, %f39, %f54;
	ld.global.u16 	%rs6, [%rd50+-6];
	// begin inline asm
	{  cvt.f32.f16 %f40, %rs6;}

	// end inline asm
	add.f32 	%f56, %f40, %f55;
	ld.global.u16 	%rs7, [%rd50+-4];
	// begin inline asm
	{  cvt.f32.f16 %f41, %rs7;}

	// end inline asm
	add.f32 	%f57, %f41, %f56;
	ld.global.u16 	%rs8, [%rd50+-2];
	// begin inline asm
	{  cvt.f32.f16 %f42, %rs8;}

	// end inline asm
	add.f32 	%f58, %f42, %f57;
	ld.global.u16 	%rs9, [%rd50];
	// begin inline asm
	{  cvt.f32.f16 %f43, %rs9;}

	// end inline asm
	add.f32 	%f59, %f43, %f58;
	ld.global.u16 	%rs10, [%rd50+2];
	// begin inline asm
	{  cvt.f32.f16 %f44, %rs10;}

	// end inline asm
	add.f32 	%f60, %f44, %f59;
	ld.global.u16 	%rs11, [%rd50+4];
	// begin inline asm
	{  cvt.f32.f16 %f45, %rs11;}

	// end inline asm
	add.f32 	%f61, %f45, %f60;
	ld.global.u16 	%rs12, [%rd50+6];
	// begin inline asm
	{  cvt.f32.f16 %f46, %rs12;}

	// end inline asm
	add.f32 	%f62, %f46, %f61;
	ld.global.u16 	%rs13, [%rd50+8];
	// begin inline asm
	{  cvt.f32.f16 %f47, %rs13;}

	// end inline asm
	add.f32 	%f63, %f47, %f62;
	ld.global.u16 	%rs14, [%rd50+10];
	// begin inline asm
	{  cvt.f32.f16 %f48, %rs14;}

	// end inline asm
	add.f32 	%f64, %f48, %f63;
	ld.global.u16 	%rs15, [%rd50+12];
	// begin inline asm
	{  cvt.f32.f16 %f49, %rs15;}

	// end inline asm
	add.f32 	%f65, %f49, %f64;
	ld.global.u16 	%rs16, [%rd50+14];
	// begin inline asm
	{  cvt.f32.f16 %f50, %rs16;}

	// end inline asm
	add.f32 	%f200, %f50, %f65;
	add.s32 	%r41, %r41, 16;
	add.s64 	%rd50, %rd50, 32;
	setp.ne.s32 	%p5, %r41, 0;
	@%p5 bra 	$L__BB9_5;
$L__BB9_6:
	setp.eq.s32 	%p6, %r3, 0;
	@%p6 bra 	$L__BB9_15;
	and.b32  	%r9, %r36, 7;
	setp.lt.u32 	%p7, %r3, 8;
	@%p7 bra 	$L__BB9_9;
	mul.wide.u32 	%rd26, %r43, 2;
	add.s64 	%rd27, %rd3, %rd26;
	ld.global.u16 	%rs17, [%rd27];
	// begin inline asm
	{  cvt.f32.f16 %f67, %rs17;}

	// end inline asm
	add.f32 	%f75, %f67, %f200;
	ld.global.u16 	%rs18, [%rd27+2];
	// begin inline asm
	{  cvt.f32.f16 %f68, %rs18;}

	// end inline asm
	add.f32 	%f76, %f68, %f75;
	ld.global.u16 	%rs19, [%rd27+4];
	// begin inline asm
	{  cvt.f32.f16 %f69, %rs19;}

	// end inline asm
	add.f32 	%f77, %f69, %f76;
	ld.global.u16 	%rs20, [%rd27+6];
	// begin inline asm
	{  cvt.f32.f16 %f70, %rs20;}

	// end inline asm
	add.f32 	%f78, %f70, %f77;
	ld.global.u16 	%rs21, [%rd27+8];
	// begin inline asm
	{  cvt.f32.f16 %f71, %rs21;}

	// end inline asm
	add.f32 	%f79, %f71, %f78;
	ld.global.u16 	%rs22, [%rd27+10];
	// begin inline asm
	{  cvt.f32.f16 %f72, %rs22;}

	// end inline asm
	add.f32 	%f80, %f72, %f79;
	ld.global.u16 	%rs23, [%rd27+12];
	// begin inline asm
	{  cvt.f32.f16 %f73, %rs23;}

	// end inline asm
	add.f32 	%f81, %f73, %f80;
	ld.global.u16 	%rs24, [%rd27+14];
	// begin inline asm
	{  cvt.f32.f16 %f74, %rs24;}

	// end inline asm
	add.f32 	%f200, %f74, %f81;
	add.s32 	%r43, %r43, 8;
$L__BB9_9:
	setp.eq.s32 	%p8, %r9, 0;
	@%p8 bra 	$L__BB9_15;
	and.b32  	%r12, %r36, 3;
	setp.lt.u32 	%p9, %r9, 4;
	@%p9 bra 	$L__BB9_12;
	mul.wide.u32 	%rd28, %r43, 2;
	add.s64 	%rd29, %rd3, %rd28;
	ld.global.u16 	%rs25, [%rd29];
	// begin inline asm
	{  cvt.f32.f16 %f83, %rs25;}

	// end inline asm
	add.f32 	%f87, %f83, %f200;
	ld.global.u16 	%rs26, [%rd29+2];
	// begin inline asm
	{  cvt.f32.f16 %f84, %rs26;}

	// end inline asm
	add.f32 	%f88, %f84, %f87;
	ld.global.u16 	%rs27, [%rd29+4];
	// begin inline asm
	{  cvt.f32.f16 %f85, %rs27;}

	// end inline asm
	add.f32 	%f89, %f85, %f88;
	ld.global.u16 	%rs28, [%rd29+6];
	// begin inline asm
	{  cvt.f32.f16 %f86, %rs28;}

	// end inline asm
	add.f32 	%f200, %f86, %f89;
	add.s32 	%r43, %r43, 4;
$L__BB9_12:
	setp.eq.s32 	%p10, %r12, 0;
	@%p10 bra 	$L__BB9_15;
	shl.b64 	%rd30, %rd2, 1;
	mul.wide.u32 	%rd31, %r43, 2;
	add.s64 	%rd32, %rd30, %rd31;
	add.s64 	%rd51, %rd1, %rd32;
	neg.s32 	%r45, %r12;
$L__BB9_14:
	.pragma "nounroll";
	ld.global.u16 	%rs29, [%rd51];
	// begin inline asm
	{  cvt.f32.f16 %f90, %rs29;}

	// end inline asm
	add.f32 	%f200, %f90, %f200;
	add.s64 	%rd51, %rd51, 2;
	add.s32 	%r45, %r45, 1;
	setp.ne.s32 	%p11, %r45, 0;
	@%p11 bra 	$L__BB9_14;
$L__BB9_15:
	cvt.rn.f32.s32 	%f91, %r36;
	div.rn.f32 	%f92, %f200, %f91;
	st.shared.f32 	[_ZZ21layer_norm_f16_kernelP6__halfPKS_S2_S2_iifE4mean], %f92;
$L__BB9_16:
	setp.ne.s32 	%p12, %r51, 0;
	bar.sync 	0;
	@%p12 bra 	$L__BB9_31;
	setp.lt.s32 	%p13, %r36, 1;
	mov.f32 	%f209, 0f00000000;
	@%p13 bra 	$L__BB9_30;
	ld.shared.f32 	%f14, [_ZZ21layer_norm_f16_kernelP6__halfPKS_S2_S2_iifE4mean];
	and.b32  	%r18, %r36, 15;
	setp.lt.u32 	%p14, %r36, 16;
	mov.b32 	%r48, 0;
	mov.f32 	%f209, 0f00000000;
	@%p14 bra 	$L__BB9_21;
	and.b32  	%r48, %r36, 2147483632;
	neg.s32 	%r46, %r48;
	shl.b64 	%rd33, %rd2, 1;
	add.s64 	%rd34, %rd33, %rd1;
	add.s64 	%rd52, %rd34, 16;
	mov.f32 	%f209, 0f00000000;
$L__BB9_20:
	.pragma "nounroll";
	ld.global.u16 	%rs30, [%rd52+-16];
	// begin inline asm
	{  cvt.f32.f16 %f97, %rs30;}

	// end inline asm
	sub.f32 	%f113, %f97, %f14;
	fma.rn.f32 	%f114, %f113, %f113, %f209;
	ld.global.u16 	%rs31, [%rd52+-14];
	// begin inline asm
	{  cvt.f32.f16 %f98, %rs31;}

	// end inline asm
	sub.f32 	%f115, %f98, %f14;
	fma.rn.f32 	%f116, %f115, %f115, %f114;
	ld.global.u16 	%rs32, [%rd52+-12];
	// begin inline asm
	{  cvt.f32.f16 %f99, %rs32;}

	// end inline asm
	sub.f32 	%f117, %f99, %f14;
	fma.rn.f32 	%f118, %f117, %f117, %f116;
	ld.global.u16 	%rs33, [%rd52+-10];
	// begin inline asm
	{  cvt.f32.f16 %f100, %rs33;}

	// end inline asm
	sub.f32 	%f119, %f100, %f14;
	fma.rn.f32 	%f120, %f119, %f119, %f118;
	ld.global.u16 	%rs34, [%rd52+-8];
	// begin inline asm
	{  cvt.f32.f16 %f101, %rs34;}

	// end inline asm
	sub.f32 	%f121, %f101, %f14;
	fma.rn.f32 	%f122, %f121, %f121, %f120;
	ld.global.u16 	%rs35, [%rd52+-6];
	// begin inline asm
	{  cvt.f32.f16 %f102, %rs35;}

	// end inline asm
	sub.f32 	%f123, %f102, %f14;
	fma.rn.f32 	%f124, %f123, %f123, %f122;
	ld.global.u16 	%rs36, [%rd52+-4];
	// begin inline asm
	{  cvt.f32.f16 %f103, %rs36;}

	// end inline asm
	sub.f32 	%f125, %f103, %f14;
	fma.rn.f32 	%f126, %f125, %f125, %f124;
	ld.global.u16 	%rs37, [%rd52+-2];
	// begin inline asm
	{  cvt.f32.f16 %f104, %rs37;}

	// end inline asm
	sub.f32 	%f127, %f104, %f14;
	fma.rn.f32 	%f128, %f127, %f127, %f126;
	ld.global.u16 	%rs38, [%rd52];
	// begin inline asm
	{  cvt.f32.f16 %f105, %rs38;}

	// end inline asm
	sub.f32 	%f129, %f105, %f14;
	fma.rn.f32 	%f130, %f129, %f129, %f128;
	ld.global.u16 	%rs39, [%rd52+2];
	// begin inline asm
	{  cvt.f32.f16 %f106, %rs39;}

	// end inline asm
	sub.f32 	%f131, %f106, %f14;
	fma.rn.f32 	%f132, %f131, %f131, %f130;
	ld.global.u16 	%rs40, [%rd52+4];
	// begin inline asm
	{  cvt.f32.f16 %f107, %rs40;}

	// end inline asm
	sub.f32 	%f133, %f107, %f14;
	fma.rn.f32 	%f134, %f133, %f133, %f132;
	ld.global.u16 	%rs41, [%rd52+6];
	// begin inline asm
	{  cvt.f32.f16 %f108, %rs41;}

	// end inline asm
	sub.f32 	%f135, %f108, %f14;
	fma.rn.f32 	%f136, %f135, %f135, %f134;
	ld.global.u16 	%rs42, [%rd52+8];
	// begin inline asm
	{  cvt.f32.f16 %f109, %rs42;}

	// end inline asm
	sub.f32 	%f137, %f109, %f14;
	fma.rn.f32 	%f138, %f137, %f137, %f136;
	ld.global.u16 	%rs43, [%rd52+10];
	// begin inline asm
	{  cvt.f32.f16 %f110, %rs43;}

	// end inline asm
	sub.f32 	%f139, %f110, %f14;
	fma.rn.f32 	%f140, %f139, %f139, %f138;
	ld.global.u16 	%rs44, [%rd52+12];
	// begin inline asm
	{  cvt.f32.f16 %f111, %rs44;}

	// end inline asm
	sub.f32 	%f141, %f111, %f14;
	fma.rn.f32 	%f142, %f141, %f141, %f140;
	ld.global.u16 	%rs45, [%rd52+14];
	// begin inline asm
	{  cvt.f32.f16 %f112, %rs45;}

	// end inline asm
	sub.f32 	%f143, %f112, %f14;
	fma.rn.f32 	%f209, %f143, %f143, %f142;
	add.s32 	%r46, %r46, 16;
	add.s64 	%rd52, %rd52, 32;
	setp.ne.s32 	%p15, %r46, 0;
	@%p15 bra 	$L__BB9_20;
$L__BB9_21:
	setp.eq.s32 	%p16, %r18, 0;
	@%p16 bra 	$L__BB9_30;
	and.b32  	%r24, %r36, 7;
	setp.lt.u32 	%p17, %r18, 8;
	@%p17 bra 	$L__BB9_24;
	mul.wide.u32 	%rd35, %r48, 2;
	add.s64 	%rd36, %rd3, %rd35;
	ld.global.u16 	%rs46, [%rd36];
	// begin inline asm
	{  cvt.f32.f16 %f145, %rs46;}

	// end inline asm
	sub.f32 	%f153, %f145, %f14;
	fma.rn.f32 	%f154, %f153, %f153, %f209;
	ld.global.u16 	%rs47, [%rd36+2];
	// begin inline asm
	{  cvt.f32.f16 %f146, %rs47;}

	// end inline asm
	sub.f32 	%f155, %f146, %f14;
	fma.rn.f32 	%f156, %f155, %f155, %f154;
	ld.global.u16 	%rs48, [%rd36+4];
	// begin inline asm
	{  cvt.f32.f16 %f147, %rs48;}

	// end inline asm
	sub.f32 	%f157, %f147, %f14;
	fma.rn.f32 	%f158, %f157, %f157, %f156;
	ld.global.u16 	%rs49, [%rd36+6];
	// begin inline asm
	{  cvt.f32.f16 %f148, %rs49;}

	// end inline asm
	sub.f32 	%f159, %f148, %f14;
	fma.rn.f32 	%f160, %f159, %f159, %f158;
	ld.global.u16 	%rs50, [%rd36+8];
	// begin inline asm
	{  cvt.f32.f16 %f149, %rs50;}

	// end inline asm
	sub.f32 	%f161, %f149, %f14;
	fma.rn.f32 	%f162, %f161, %f161, %f160;
	ld.global.u16 	%rs51, [%rd36+10];
	// begin inline asm
	{  cvt.f32.f16 %f150, %rs51;}

	// end inline asm
	sub.f32 	%f163, %f150, %f14;
	fma.rn.f32 	%f164, %f163, %f163, %f162;
	ld.global.u16 	%rs52, [%rd36+12];
	// begin inline asm
	{  cvt.f32.f16 %f151, %rs52;}

	// end inline asm
	sub.f32 	%f165, %f151, %f14;
	fma.rn.f32 	%f166, %f165, %f165, %f164;
	ld.global.u16 	%rs53, [%rd36+14];
	// begin inline asm
	{  cvt.f32.f16 %f152, %rs53;}

	// end inline asm
	sub.f32 	%f167, %f152, %f14;
	fma.rn.f32 	%f209, %f167, %f167, %f166;
	add.s32 	%r48, %r48, 8;
$L__BB9_24:
	setp.eq.s32 	%p18, %r24, 0;
	@%p18 bra 	$L__BB9_30;
	and.b32  	%r27, %r36, 3;
	setp.lt.u32 	%p19, %r24, 4;
	@%p19 bra 	$L__BB9_27;
	mul.wide.u32 	%rd37, %r48, 2;
	add.s64 	%rd38, %rd3, %rd37;
	ld.global.u16 	%rs54, [%rd38];
	// begin inline asm
	{  cvt.f32.f16 %f169, %rs54;}

	// end inline asm
	sub.f32 	%f173, %f169, %f14;
	fma.rn.f32 	%f174, %f173, %f173, %f209;
	ld.global.u16 	%rs55, [%rd38+2];
	// begin inline asm
	{  cvt.f32.f16 %f170, %rs55;}

	// end inline asm
	sub.f32 	%f175, %f170, %f14;
	fma.rn.f32 	%f176, %f175, %f175, %f174;
	ld.global.u16 	%rs56, [%rd38+4];
	// begin inline asm
	{  cvt.f32.f16 %f171, %rs56;}

	// end inline asm
	sub.f32 	%f177, %f171, %f14;
	fma.rn.f32 	%f178, %f177, %f177, %f176;
	ld.global.u16 	%rs57, [%rd38+6];
	// begin inline asm
	{  cvt.f32.f16 %f172, %rs57;}

	// end inline asm
	sub.f32 	%f179, %f172, %f14;
	fma.rn.f32 	%f209, %f179, %f179, %f178;
	add.s32 	%r48, %r48, 4;
$L__BB9_27:
	setp.eq.s32 	%p20, %r27, 0;
	@%p20 bra 	$L__BB9_30;
	shl.b64 	%rd39, %rd2, 1;
	mul.wide.u32 	%rd40, %r48, 2;
	add.s64 	%rd41, %rd39, %rd40;
	add.s64 	%rd53, %rd1, %rd41;
	neg.s32 	%r50, %r27;
$L__BB9_29:
	.pragma "nounroll";
	ld.global.u16 	%rs58, [%rd53];
	// begin inline asm
	{  cvt.f32.f16 %f180, %rs58;}

	// end inline asm
	sub.f32 	%f181, %f180, %f14;
	fma.rn.f32 	%f209, %f181, %f181, %f209;
	add.s64 	%rd53, %rd53, 2;
	add.s32 	%r50, %r50, 1;
	setp.ne.s32 	%p21, %r50, 0;
	@%p21 bra 	$L__BB9_29;
$L__BB9_30:
	cvt.rn.f32.s32 	%f182, %r36;
	div.rn.f32 	%f183, %f209, %f182;
	add.f32 	%f184, %f30, %f183;
	st.shared.f32 	[_ZZ21layer_norm_f16_kernelP6__halfPKS_S2_S2_iifE3var], %f184;
$L__BB9_31:
	bar.sync 	0;
	setp.ge.s32 	%p22, %r51, %r36;
	@%p22 bra 	$L__BB9_34;
	ld.shared.f32 	%f185, [_ZZ21layer_norm_f16_kernelP6__halfPKS_S2_S2_iifE3var];
	ld.shared.f32 	%f28, [_ZZ21layer_norm_f16_kernelP6__halfPKS_S2_S2_iifE4mean];
	mov.u32 	%r33, %ntid.x;
	cvta.to.global.u64 	%rd16, %rd21;
	cvta.to.global.u64 	%rd17, %rd22;
	cvta.to.global.u64 	%rd18, %rd19;
	rsqrt.approx.f32 	%f29, %f185;
$L__BB9_33:
	cvt.s64.s32 	%rd42, %r51;
	mul.wide.s32 	%rd43, %r51, 2;
	add.s64 	%rd44, %rd3, %rd43;
	ld.global.u16 	%rs59, [%rd44];
	// begin inline asm
	{  cvt.f32.f16 %f186, %rs59;}

	// end inline asm
	sub.f32 	%f190, %f186, %f28;
	mul.f32 	%f191, %f29, %f190;
	add.s64 	%rd45, %rd16, %rd43;
	ld.global.u16 	%rs60, [%rd45];
	// begin inline asm
	{  cvt.f32.f16 %f187, %rs60;}

	// end inline asm
	add.s64 	%rd46, %rd17, %rd43;
	ld.global.u16 	%rs61, [%rd46];
	// begin inline asm
	{  cvt.f32.f16 %f188, %rs61;}

	// end inline asm
	fma.rn.f32 	%f189, %f191, %f187, %f188;
	// begin inline asm
	{  cvt.rn.f16.f32 %rs62, %f189;}

	// end inline asm
	add.s64 	%rd47, %rd42, %rd2;
	shl.b64 	%rd48, %rd47, 1;
	add.s64 	%rd49, %rd18, %rd48;
	st.global.u16 	[%rd49], %rs62;
	add.s32 	%r51, %r51, %r33;
	setp.lt.s32 	%p23, %r51, %r36;
	@%p23 bra 	$L__BB9_33;
$L__BB9_34:
	ret;

}
	// .globl	_Z17f32_to_f16_kernelP6__halfPKfi
.visible .entry _Z17f32_to_f16_kernelP6__halfPKfi(
	.param .u64 .ptr .align 1 _Z17f32_to_f16_kernelP6__halfPKfi_param_0,
	.param .u64 .ptr .align 1 _Z17f32_to_f16_kernelP6__halfPKfi_param_1,
	.param .u32 _Z17f32_to_f16_kernelP6__halfPKfi_param_2
)
{
	.reg .pred 	%p<2>;
	.reg .b16 	%rs<2>;
	.reg .b32 	%r<6>;
	.reg .b32 	%f<2>;
	.reg .b64 	%rd<9>;

	ld.param.u64 	%rd1, [_Z17f32_to_f16_kernelP6__halfPKfi_param_0];
	ld.param.u64 	%rd2, [_Z17f32_to_f16_kernelP6__halfPKfi_param_1];
	ld.param.u32 	%r2, [_Z17f32_to_f16_kernelP6__halfPKfi_param_2];
	mov.u32 	%r3, %ctaid.x;
	mov.u32 	%r4, %ntid.x;
	mov.u32 	%r5, %tid.x;
	mad.lo.s32 	%r1, %r3, %r4, %r5;
	setp.ge.s32 	%p1, %r1, %r2;
	@%p1 bra 	$L__BB10_2;
	cvta.to.global.u64 	%rd3, %rd2;
	cvta.to.global.u64 	%rd4, %rd1;
	mul.wide.s32 	%rd5, %r1, 4;
	add.s64 	%rd6, %rd3, %rd5;
	ld.global.f32 	%f1, [%rd6];
	// begin inline asm
	{  cvt.rn.f16.f32 %rs1, %f1;}

	// end inline asm
	mul.wide.s32 	%rd7, %r1, 2;
	add.s64 	%rd8, %rd4, %rd7;
	st.global.u16 	[%rd8], %rs1;
$L__BB10_2:
	ret;

}
	// .globl	_Z17f16_to_f32_kernelPfPK6__halfi
.visible .entry _Z17f16_to_f32_kernelPfPK6__halfi(
	.param .u64 .ptr .align 1 _Z17f16_to_f32_kernelPfPK6__halfi_param_0,
	.param .u64 .ptr .align 1 _Z17f16_to_f32_kernelPfPK6__halfi_param_1,
	.param .u32 _Z17f16_to_f32_kernelPfPK6__halfi_param_2
)
{
	.reg .pred 	%p<2>;
	.reg .b16 	%rs<2>;
	.reg .b32 	%r<6>;
	.reg .b32 	%f<2>;
	.reg .b64 	%rd<9>;

	ld.param.u64 	%rd1, [_Z17f16_to_f32_kernelPfPK6__halfi_param_0];
	ld.param.u64 	%rd2, [_Z17f16_to_f32_kernelPfPK6__halfi_param_1];
	ld.param.u32 	%r2, [_Z17f16_to_f32_kernelPfPK6__halfi_param_2];
	mov.u32 	%r3, %ctaid.x;
	mov.u32 	%r4, %ntid.x;
	mov.u32 	%r5, %tid.x;
	mad.lo.s32 	%r1, %r3, %r4, %r5;
	setp.ge.s32 	%p1, %r1, %r2;
	@%p1 bra 	$L__BB11_2;
	cvta.to.global.u64 	%rd3, %rd2;
	cvta.to.global.u64 	%rd4, %rd1;
	mul.wide.s32 	%rd5, %r1, 2;
	add.s64 	%rd6, %rd3, %rd5;
	ld.global.u16 	%rs1, [%rd6];
	// begin inline asm
	{  cvt.f32.f16 %f1, %rs1;}

	// end inline asm
	mul.wide.s32 	%rd7, %r1, 4;
	add.s64 	%rd8, %rd4, %rd7;
	st.global.f32 	[%rd8], %f1;
$L__BB11_2:
	ret;

}


// ===== COMPILED SASS (sm_100) =====

	.target	sm_100

	.elftype	@"ET_EXEC"


//--------------------- .note.nv.tkinfo           --------------------------
	.section	.note.nv.tkinfo,"",@"SHT_NOTE"
	.sectionflags	@"SHF_NOTE_NV_TKINFO"
	.tkinfo
        /*0018*/ 	.word	0x00000002
        /*0030*/ 	.string	""
        /*0030*/ 	.string	"ptxas"
        /*0030*/ 	.string	"Cuda compilation tools, release 13.0, V13.0.88"
        /*0030*/ 	.string	"Build cuda_13.0.r13.0/compiler.36424714_0"
        /*0030*/ 	.string	"-arch sm_100 -m 64 "



//--------------------- .note.nv.cuinfo           --------------------------
	.section	.note.nv.cuinfo,"",@"SHT_NOTE"
	.sectionflags	@"SHF_NOTE_NV_CUINFO"
        /*0018*/ 	.short	0x0002
        /*001a*/ 	.short	0x0064
        /*001c*/ 	.short	0x0082
	.zero		2


//--------------------- .nv.info                  --------------------------
	.section	.nv.info,"",@"SHT_CUDA_INFO"
	.align	4


	//----- nvinfo : EIATTR_REGCOUNT
	.align		4
        /*0000*/ 	.byte	0x04, 0x2f
        /*0002*/ 	.short	(.L_1 - .L_0)
	.align		4
.L_0:
        /*0004*/ 	.word	index@(_Z14add_f32_kernelPfPKfS1_i)
        /*0008*/ 	.word	0x0000000c


	//----- nvinfo : EIATTR_FRAME_SIZE
	.align		4
.L_1:
        /*000c*/ 	.byte	0x04, 0x11
        /*000e*/ 	.short	(.L_3 - .L_2)
	.align		4
.L_2:
        /*0010*/ 	.word	index@(_Z14add_f32_kernelPfPKfS1_i)
        /*0014*/ 	.word	0x00000000


	//----- nvinfo : EIATTR_REGCOUNT
	.align		4
.L_3:
        /*0018*/ 	.byte	0x04, 0x2f
        /*001a*/ 	.short	(.L_5 - .L_4)
	.align		4
.L_4:
        /*001c*/ 	.word	index@(_Z14add_f16_kernelP6__halfPKS_S2_i)
        /*0020*/ 	.word	0x0000000c


	//----- nvinfo : EIATTR_FRAME_SIZE
	.align		4
.L_5:
        /*0024*/ 	.byte	0x04, 0x11
        /*0026*/ 	.short	(.L_7 - .L_6)
	.align		4
.L_6:
        /*0028*/ 	.word	index@(_Z14add_f16_kernelP6__halfPKS_S2_i)
        /*002c*/ 	.word	0x00000000


	//----- nvinfo : EIATTR_REGCOUNT
	.align		4
.L_7:
        /*0030*/ 	.byte	0x04, 0x2f
        /*0032*/ 	.short	(.L_9 - .L_8)
	.align		4
.L_8:
        /*0034*/ 	.word	index@(_Z14mul_f32_kernelPfPKfS1_i)
        /*0038*/ 	.word	0x0000000c


	//----- nvinfo : EIATTR_FRAME_SIZE
	.align		4
.L_9:
        /*003c*/ 	.byte	0x04, 0x11
        /*003e*/ 	.short	(.L_11 - .L_10)
	.align		4
.L_10:
        /*0040*/ 	.word	index@(_Z14mul_f32_kernelPfPKfS1_i)
        /*0044*/ 	.word	0x00000000


	//----- nvinfo : EIATTR_REGCOUNT
	.align		4
.L_11:
        /*0048*/ 	.byte	0x04, 0x2f
        /*004a*/ 	.short	(.L_13 - .L_12)
	.align		4
.L_12:
        /*004c*/ 	.word	index@(_Z14mul_f16_kernelP6__halfPKS_S2_i)
        /*0050*/ 	.word	0x0000000c


	//----- nvinfo : EIATTR_FRAME_SIZE
	.align		4
.L_13:
        /*0054*/ 	.byte	0x04, 0x11
        /*0056*/ 	.short	(.L_15 - .L_14)
	.align		4
.L_14:
        /*0058*/ 	.word	index@(_Z14mul_f16_kernelP6__halfPKS_S2_i)
        /*005c*/ 	.word	0x00000000


	//----- nvinfo : EIATTR_REGCOUNT
	.align		4
.L_15:
        /*0060*/ 	.byte	0x04, 0x2f
        /*0062*/ 	.short	(.L_17 - .L_16)
	.align		4
.L_16:
        /*0064*/ 	.word	index@(_Z15gelu_f32_kernelPfPKfi)
        /*0068*/ 	.word	0x0000000e


	//----- nvinfo : EIATTR_FRAME_SIZE
	.align		4
.L_17:
        /*006c*/ 	.byte	0x04, 0x11
        /*006e*/ 	.short	(.L_19 - .L_18)
	.align		4
.L_18:
        /*0070*/ 	.word	index@(_Z15gelu_f32_kernelPfPKfi)
        /*0074*/ 	.word	0x00000000


	//----- nvinfo : EIATTR_REGCOUNT
	.align		4
.L_19:
        /*0078*/ 	.byte	0x04, 0x2f
        /*007a*/ 	.short	(.L_21 - .L_20)
	.align		4
.L_20:
        /*007c*/ 	.word	index@(_Z15gelu_f16_kernelP6__halfPKS_i)
        /*0080*/ 	.word	0x0000000d


	//----- nvinfo : EIATTR_FRAME_SIZE
	.align		4
.L_21:
        /*0084*/ 	.byte	0x04, 0x11
        /*0086*/ 	.short	(.L_23 - .L_22)
	.align		4
.L_22:
        /*0088*/ 	.word	index@(_Z15gelu_f16_kernelP6__halfPKS_i)
        /*008c*/ 	.word	0x00000000


	//----- nvinfo : EIATTR_REGCOUNT
	.align		4
.L_23:
        /*0090*/ 	.byte	0x04, 0x2f
        /*0092*/ 	.short	(.L_25 - .L_24)
	.align		4
.L_24:
        /*0094*/ 	.word	index@(_Z18softmax_f32_kernelPfPKfii)
        /*0098*/ 	.word	0x00000020


	//----- nvinfo : EIATTR_FRAME_SIZE
	.align		4
.L_25:
        /*009c*/ 	.byte	0x04, 0x11
        /*009e*/ 	.short	(.L_27 - .L_26)
	.align		4
.L_26:
        /*00a0*/ 	.word	index@($__internal_2_$__cuda_sm3x_div_rn_noftz_f32_slowpath)
        /*00a4*/ 	.word	0x00000000


	//----- nvinfo : EIATTR_FRAME_SIZE
	.align		4
.L_27:
        /*00a8*/ 	.byte	0x04, 0x11
        /*00aa*/ 	.short	(.L_29 - .L_28)
	.align		4
.L_28:
        /*00ac*/ 	.word	index@(_Z18softmax_f32_kernelPfPKfii)
        /*00b0*/ 	.word	0x00000000


	//----- nvinfo : EIATTR_REGCOUNT
	.align		4
.L_29:
        /*00b4*/ 	.byte	0x04, 0x2f
        /*00b6*/ 	.short	(.L_31 - .L_30)
	.align		4
.L_30:
        /*00b8*/ 	.word	index@(_Z18softmax_f16_kernelP6__halfPKS_ii)
        /*00bc*/ 	.word	0x0000001f


	//----- nvinfo : EIATTR_FRAME_SIZE
	.align		4
.L_31:
        /*00c0*/ 	.byte	0x04, 0x11
        /*00c2*/ 	.short	(.L_33 - .L_32)
	.align		4
.L_32:
        /*00c4*/ 	.word	index@(_Z18softmax_f16_kernelP6__halfPKS_ii)
        /*00c8*/ 	.word	0x00000000


	//----- nvinfo : EIATTR_REGCOUNT
	.align		4
.L_33:
        /*00cc*/ 	.byte	0x04, 0x2f
        /*00ce*/ 	.short	(.L_35 - .L_34)
	.align		4
.L_34:
        /*00d0*/ 	.word	index@(_Z21layer_norm_f32_kernelPfPKfS1_S1_iif)
        /*00d4*/ 	.word	0x00000020


	//----- nvinfo : EIATTR_FRAME_SIZE
	.align		4
.L_35:
        /*00d8*/ 	.byte	0x04, 0x11
        /*00da*/ 	.short	(.L_37 - .L_36)
	.align		4
.L_36:
        /*00dc*/ 	.word	index@($__internal_1_$__cuda_sm3x_div_rn_noftz_f32_slowpath)
        /*00e0*/ 	.word	0x00000000


	//----- nvinfo : EIATTR_FRAME_SIZE
	.align		4
.L_37:
        /*00e4*/ 	.byte	0x04, 0x11
        /*00e6*/ 	.short	(.L_39 - .L_38)
	.align		4
.L_38:
        /*00e8*/ 	.word	index@(_Z21layer_norm_f32_kernelPfPKfS1_S1_iif)
        /*00ec*/ 	.word	0x00000000


	//----- nvinfo : EIATTR_REGCOUNT
	.align		4
.L_39:
        /*00f0*/ 	.byte	0x04, 0x2f
        /*00f2*/ 	.short	(.L_41 - .L_40)
	.align		4
.L_40:
        /*00f4*/ 	.word	index@(_Z21layer_norm_f16_kernelP6__halfPKS_S2_S2_iif)
        /*00f8*/ 	.word	0x00000020


	//----- nvinfo : EIATTR_FRAME_SIZE
	.align		4
.L_41:
        /*00fc*/ 	.byte	0x04, 0x11
        /*00fe*/ 	.short	(.L_43 - .L_42)
	.align		4
.L_42:
        /*0100*/ 	.word	index@($__internal_0_$__cuda_sm3x_div_rn_noftz_f32_slowpath)
        /*0104*/ 	.word	0x00000000


	//----- nvinfo : EIATTR_FRAME_SIZE
	.align		4
.L_43:
        /*0108*/ 	.byte	0x04, 0x11
        /*010a*/ 	.short	(.L_45 - .L_44)
	.align		4
.L_44:
        /*010c*/ 	.word	index@(_Z21layer_norm_f16_kernelP6__halfPKS_S2_S2_iif)
        /*0110*/ 	.word	0x00000000


	//----- nvinfo : EIATTR_REGCOUNT
	.align		4
.L_45:
        /*0114*/ 	.byte	0x04, 0x2f
        /*0116*/ 	.short	(.L_47 - .L_46)
	.align		4
.L_46:
        /*0118*/ 	.word	index@(_Z17f32_to_f16_kernelP6__halfPKfi)
        /*011c*/ 	.word	0x0000000a


	//----- nvinfo : EIATTR_FRAME_SIZE
	.align		4
.L_47:
        /*0120*/ 	.byte	0x04, 0x11
        /*0122*/ 	.short	(.L_49 - .L_48)
	.align		4
.L_48:
        /*0124*/ 	.word	index@(_Z17f32_to_f16_kernelP6__halfPKfi)
        /*0128*/ 	.word	0x00000000


	//----- nvinfo : EIATTR_REGCOUNT
	.align		4
.L_49:
        /*012c*/ 	.byte	0x04, 0x2f
        /*012e*/ 	.short	(.L_51 - .L_50)
	.align		4
.L_50:
        /*0130*/ 	.word	index@(_Z17f16_to_f32_kernelPfPK6__halfi)
        /*0134*/ 	.word	0x0000000a


	//----- nvinfo : EIATTR_FRAME_SIZE
	.align		4
.L_51:
        /*0138*/ 	.byte	0x04, 0x11
        /*013a*/ 	.short	(.L_53 - .L_52)
	.align		4
.L_52:
        /*013c*/ 	.word	index@(_Z17f16_to_f32_kernelPfPK6__halfi)
        /*0140*/ 	.word	0x00000000


	//----- nvinfo : EIATTR_MIN_STACK_SIZE
	.align		4
.L_53:
        /*0144*/ 	.byte	0x04, 0x12
        /*0146*/ 	.short	(.L_55 - .L_54)
	.align		4
.L_54:
        /*0148*/ 	.word	index@(_Z17f16_to_f32_kernelPfPK6__halfi)
        /*014c*/ 	.word	0x00000000


	//----- nvinfo : EIATTR_MIN_STACK_SIZE
	.align		4
.L_55:
        /*0150*/ 	.byte	0x04, 0x12
        /*0152*/ 	.short	(.L_57 - .L_56)
	.align		4
.L_56:
        /*0154*/ 	.word	index@(_Z17f32_to_f16_kernelP6__halfPKfi)
        /*0158*/ 	.word	0x00000000


	//----- nvinfo : EIATTR_MIN_STACK_SIZE
	.align		4
.L_57:
        /*015c*/ 	.byte	0x04, 0x12
        /*015e*/ 	.short	(.L_59 - .L_58)
	.align		4
.L_58:
        /*0160*/ 	.word	index@(_Z21layer_norm_f16_kernelP6__halfPKS_S2_S2_iif)
        /*0164*/ 	.word	0x00000000


	//----- nvinfo : EIATTR_MIN_STACK_SIZE
	.align		4
.L_59:
        /*0168*/ 	.byte	0x04, 0x12
        /*016a*/ 	.short	(.L_61 - .L_60)
	.align		4
.L_60:
        /*016c*/ 	.word	index@(_Z21layer_norm_f32_kernelPfPKfS1_S1_iif)
        /*0170*/ 	.word	0x00000000


	//----- nvinfo : EIATTR_MIN_STACK_SIZE
	.align		4
.L_61:
        /*0174*/ 	.byte	0x04, 0x12
        /*0176*/ 	.short	(.L_63 - .L_62)
	.align		4
.L_62:
        /*0178*/ 	.word	index@(_Z18softmax_f16_kernelP6__halfPKS_ii)
        /*017c*/ 	.word	0x00000000


	//----- nvinfo : EIATTR_MIN_STACK_SIZE
	.align		4
.L_63:
        /*0180*/ 	.byte	0x04, 0x12
        /*0182*/ 	.short	(.L_65 - .L_64)
	.align		4
.L_64:
        /*0184*/ 	.word	index@(_Z18softmax_f32_kernelPfPKfii)
        /*0188*/ 	.word	0x00000000


	//----- nvinfo : EIATTR_MIN_STACK_SIZE
	.align		4
.L_65:
        /*018c*/ 	.byte	0x04, 0x12
        /*018e*/ 	.short	(.L_67 - .L_66)
	.align		4
.L_66:
        /*0190*/ 	.word	index@(_Z15gelu_f16_kernelP6__halfPKS_i)
        /*0194*/ 	.word	0x00000000


	//----- nvinfo : EIATTR_MIN_STACK_SIZE
	.align		4
.L_67:
        /*0198*/ 	.byte	0x04, 0x12
        /*019a*/ 	.short	(.L_69 - .L_68)
	.align		4
.L_68:
        /*019c*/ 	.word	index@(_Z15gelu_f32_kernelPfPKfi)
        /*01a0*/ 	.word	0x00000000


	//----- nvinfo : EIATTR_MIN_STACK_SIZE
	.align		4
.L_69:
        /*01a4*/ 	.byte	0x04, 0x12
        /*01a6*/ 	.short	(.L_71 - .L_70)
	.align		4
.L_70:
        /*01a8*/ 	.word	index@(_Z14mul_f16_kernelP6__halfPKS_S2_i)
        /*01ac*/ 	.word	0x00000000


	//----- nvinfo : EIATTR_MIN_STACK_SIZE
	.align		4
.L_71:
        /*01b0*/ 	.byte	0x04, 0x12
        /*01b2*/ 	.short	(.L_73 - .L_72)
	.align		4
.L_72:
        /*01b4*/ 	.word	index@(_Z14mul_f32_kernelPfPKfS1_i)
        /*01b8*/ 	.word	0x00000000


	//----- nvinfo : EIATTR_MIN_STACK_SIZE
	.align		4
.L_73:
        /*01bc*/ 	.byte	0x04, 0x12
        /*01be*/ 	.short	(.L_75 - .L_74)
	.align		4
.L_74:
        /*01c0*/ 	.word	index@(_Z14add_f16_kernelP6__halfPKS_S2_i)
        /*01c4*/ 	.word	0x00000000


	//----- nvinfo : EIATTR_MIN_STACK_SIZE
	.align		4
.L_75:
        /*01c8*/ 	.byte	0x04, 0x12
        /*01ca*/ 	.short	(.L_77 - .L_76)
	.align		4
.L_76:
        /*01cc*/ 	.word	index@(_Z14add_f32_kernelPfPKfS1_i)
        /*01d0*/ 	.word	0x00000000
.L_77:


//--------------------- .nv.compat                --------------------------
	.section	.nv.compat,"",@"SHT_CUDA_COMPAT_INFO"
	.align	4
        /*0000*/ 	.byte	0x02, 0x09, 0x00, 0x00, 0x02, 0x02, 0x01, 0x00, 0x02, 0x05, 0x05, 0x00, 0x03, 0x07, 0x01, 0x01
        /*0010*/ 	.byte	0x02, 0x03, 0x00, 0x00, 0x02, 0x06, 0x01, 0x00, 0x04, 0x0b, 0x08, 0x00, 0x01, 0x00, 0x00, 0x00
        /*0020*/ 	.byte	0x00, 0x00, 0x00, 0x00


//--------------------- .nv.info._Z17f16_to_f32_kernelPfPK6__halfi --------------------------
	.section	.nv.info._Z17f16_to_f32_kernelPfPK6__halfi,"",@"SHT_CUDA_INFO"
	.sectionflags	@""
	.align	4


	//----- nvinfo : EIATTR_CUDA_API_VERSION
	.align		4
        /*0000*/ 	.byte	0x04, 0x37
        /*0002*/ 	.short	(.L_79 - .L_78)
.L_78:
        /*0004*/ 	.word	0x00000082


	//----- nvinfo : EIATTR_KPARAM_INFO
	.align		4
.L_79:
        /*0008*/ 	.byte	0x04, 0x17
        /*000a*/ 	.short	(.L_81 - .L_80)
.L_80:
        /*000c*/ 	.word	0x00000000
        /*0010*/ 	.short	0x0002
        /*0012*/ 	.short	0x0010
        /*0014*/ 	.byte	0x00, 0xf0, 0x11, 0x00


	//----- nvinfo : EIATTR_KPARAM_INFO
	.align		4
.L_81:
        /*0018*/ 	.byte	0x04, 0x17
        /*001a*/ 	.short	(.L_83 - .L_82)
.L_82:
        /*001c*/ 	.word	0x00000000
        /*0020*/ 	.short	0x0001
        /*0022*/ 	.short	0x0008
        /*0024*/ 	.byte	0x00, 0xf5, 0x21, 0x00


	//----- nvinfo : EIATTR_KPARAM_INFO
	.align		4
.L_83:
        /*0028*/ 	.byte	0x04, 0x17
        /*002a*/ 	.short	(.L_85 - .L_84)
.L_84:
        /*002c*/ 	.word	0x00000000
        /*0030*/ 	.short	0x0000
        /*0032*/ 	.short	0x0000
        /*0034*/ 	.byte	0x00, 0xf5, 0x21, 0x00


	//----- nvinfo : EIATTR_SPARSE_MMA_MASK
	.align		4
.L_85:
        /*0038*/ 	.byte	0x03, 0x50
        /*003a*/ 	.short	0x0000


	//----- nvinfo : EIATTR_MAXREG_COUNT
	.align		4
        /*003c*/ 	.byte	0x03, 0x1b
        /*003e*/ 	.short	0x00ff


	//----- nvinfo : EIATTR_MERCURY_ISA_VERSION
	.align		4
        /*0040*/ 	.byte	0x03, 0x5f
        /*0042*/ 	.short	0x0101


	//----- nvinfo : EIATTR_VRC_CTA_INIT_COUNT
	.align		4
        /*0044*/ 	.byte	0x02, 0x4a
	.zero		1
	.zero		1


	//----- nvinfo : EIATTR_EXIT_INSTR_OFFSETS
	.align		4
        /*0048*/ 	.byte	0x04, 0x1c
        /*004a*/ 	.short	(.L_87 - .L_86)


	//   ....[0]....
.L_86:
        /*004c*/ 	.word	0x00000070


	//   ....[1]....
        /*0050*/ 	.word	0x00000100


	//----- nvinfo : EIATTR_CBANK_PARAM_SIZE
	.align		4
.L_87:
        /*0054*/ 	.byte	0x03, 0x19
        /*0056*/ 	.short	0x0014


	//----- nvinfo : EIATTR_PARAM_CBANK
	.align		4
        /*0058*/ 	.byte	0x04, 0x0a
        /*005a*/ 	.short	(.L_89 - .L_88)
	.align		4
.L_88:
        /*005c*/ 	.word	index@(.nv.constant0._Z17f16_to_f32_kernelPfPK6__halfi)
        /*0060*/ 	.short	0x0380
        /*0062*/ 	.short	0x0014


	//----- nvinfo : EIATTR_SW_WAR
	.align		4
.L_89:
        /*0064*/ 	.byte	0x04, 0x36
        /*0066*/ 	.short	(.L_91 - .L_90)
.L_90:
        /*0068*/ 	.word	0x00000008
.L_91:


//--------------------- .nv.info._Z17f32_to_f16_kernelP6__halfPKfi --------------------------
	.section	.nv.info._Z17f32_to_f16_kernelP6__halfPKfi,"",@"SHT_CUDA_INFO"
	.sectionflags	@""
	.align	4


	//----- nvinfo : EIATTR_CUDA_API_VERSION
	.align		4
        /*0000*/ 	.byte	0x04, 0x37
        /*0002*/ 	.short	(.L_93 - .L_92)
.L_92:
        /*0004*/ 	.word	0x00000082


	//----- nvinfo : EIATTR_KPARAM_INFO
	.align		4
.L_93:
        /*0008*/ 	.byte	0x04, 0x17
        /*000a*/ 	.short	(.L_95 - .L_94)
.L_94:
        /*000c*/ 	.word	0x00000000
        /*0010*/ 	.short	0x0002
        /*0012*/ 	.short	0x0010
        /*0014*/ 	.byte	0x00, 0xf0, 0x11, 0x00


	//----- nvinfo : EIATTR_KPARAM_INFO
	.align		4
.L_95:
        /*0018*/ 	.byte	0x04, 0x17
        /*001a*/ 	.short	(.L_97 - .L_96)
.L_96:
        /*001c*/ 	.word	0x00000000
        /*0020*/ 	.short	0x0001
        /*0022*/ 	.short	0x0008
        /*0024*/ 	.byte	0x00, 0xf5, 0x21, 0x00


	//----- nvinfo : EIATTR_KPARAM_INFO
	.align		4
.L_97:
        /*0028*/ 	.byte	0x04, 0x17
        /*002a*/ 	.short	(.L_99 - .L_98)
.L_98:
        /*002c*/ 	.word	0x00000000
        /*0030*/ 	.short	0x0000
        /*0032*/ 	.short	0x0000
        /*0034*/ 	.byte	0x00, 0xf5, 0x21, 0x00


	//----- nvinfo : EIATTR_SPARSE_MMA_MASK
	.align		4
.L_99:
        /*0038*/ 	.byte	0x03, 0x50
        /*003a*/ 	.short	0x0000


	//----- nvinfo : EIATTR_MAXREG_COUNT
	.align		4
        /*003c*/ 	.byte	0x03, 0x1b
        /*003e*/ 	.short	0x00ff


	//----- nvinfo : EIATTR_MERCURY_ISA_VERSION
	.align		4
        /*0040*/ 	.byte	0x03, 0x5f
        /*0042*/ 	.short	0x0101


	//----- nvinfo : EIATTR_VRC_CTA_INIT_COUNT
	.align		4
        /*0044*/ 	.byte	0x02, 0x4a
	.zero		1
	.zero		1


	//----- nvinfo : EIATTR_EXIT_INSTR_OFFSETS
	.align		4
        /*0048*/ 	.byte	0x04, 0x1c
        /*004a*/ 	.short	(.L_101 - .L_100)


	//   ....[0]....
.L_100:
        /*004c*/ 	.word	0x00000070


	//   ....[1]....
        /*0050*/ 	.word	0x00000100


	//----- nvinfo : EIATTR_CBANK_PARAM_SIZE
	.align		4
.L_101:
        /*0054*/ 	.byte	0x03, 0x19
        /*0056*/ 	.short	0x0014


	//----- nvinfo : EIATTR_PARAM_CBANK
	.align		4
        /*0058*/ 	.byte	0x04, 0x0a
        /*005a*/ 	.short	(.L_103 - .L_102)
	.align		4
.L_102:
        /*005c*/ 	.word	index@(.nv.constant0._Z17f32_to_f16_kernelP6__halfPKfi)
        /*0060*/ 	.short	0x0380
        /*0062*/ 	.short	0x0014


	//----- nvinfo : EIATTR_SW_WAR
	.align		4
.L_103:
        /*0064*/ 	.byte	0x04, 0x36
        /*0066*/ 	.short	(.L_105 - .L_104)
.L_104:
        /*0068*/ 	.word	0x00000008
.L_105:


//--------------------- .nv.info._Z21layer_norm_f16_kernelP6__halfPKS_S2_S2_iif --------------------------
	.section	.nv.info._Z21layer_norm_f16_kernelP6__halfPKS_S2_S2_iif,"",@"SHT_CUDA_INFO"
	.sectionflags	@""
	.align	4


	//----- nvinfo : EIATTR_CUDA_API_VERSION
	.align		4
        /*0000*/ 	.byte	0x04, 0x37
        /*0002*/ 	.short	(.L_107 - .L_106)
.L_106:
        /*0004*/ 	.word	0x00000082


	//----- nvinfo : EIATTR_KPARAM_INFO
	.align		4
.L_107:
        /*0008*/ 	.byte	0x04, 0x17
        /*000a*/ 	.short	(.L_109 - .L_108)
.L_108:
        /*000c*/ 	.word	0x00000000
        /*0010*/ 	.short	0x0006
        /*0012*/ 	.short	0x0028
        /*0014*/ 	.byte	0x00, 0xf0, 0x11, 0x00


	//----- nvinfo : EIATTR_KPARAM_INFO
	.align		4
.L_109:
        /*0018*/ 	.byte	0x04, 0x17
        /*001a*/ 	.short	(.L_111 - .L_110)
.L_110:
        /*001c*/ 	.word	0x00000000
        /*0020*/ 	.short	0x0005
        /*0022*/ 	.short	0x0024
        /*0024*/ 	.byte	0x00, 0xf0, 0x11, 0x00


	//----- nvinfo : EIATTR_KPARAM_INFO
	.align		4
.L_111:
        /*0028*/ 	.byte	0x04, 0x17
        /*002a*/ 	.short	(.L_113 - .L_112)
.L_112:
        /*002c*/ 	.word	0x00000000
        /*0030*/ 	.short	0x0004
        /*0032*/ 	.short	0x0020
        /*0034*/ 	.byte	0x00, 0xf0, 0x11, 0x00


	//----- nvinfo : EIATTR_KPARAM_INFO
	.align		4
.L_113:
        /*0038*/ 	.byte	0x04, 0x17
        /*003a*/ 	.short	(.L_115 - .L_114)
.L_114:
        /*003c*/ 	.word	0x00000000
        /*0040*/ 	.short	0x0003
        /*0042*/ 	.short	0x0018
        /*0044*/ 	.byte	0x00, 0xf5, 0x21, 0x00


	//----- nvinfo : EIATTR_KPARAM_INFO
	.align		4
.L_115:
        /*0048*/ 	.byte	0x04, 0x17
        /*004a*/ 	.short	(.L_117 - .L_116)
.L_116:
        /*004c*/ 	.word	0x00000000
        /*0050*/ 	.short	0x0002
        /*0052*/ 	.short	0x0010
        /*0054*/ 	.byte	0x00, 0xf5, 0x21, 0x00


	//----- nvinfo : EIATTR_KPARAM_INFO
	.align		4
.L_117:
        /*0058*/ 	.byte	0x04, 0x17
        /*005a*/ 	.short	(.L_119 - .L_118)
.L_118:
        /*005c*/ 	.word	0x00000000
        /*0060*/ 	.short	0x0001
        /*0062*/ 	.short	0x0008
        /*0064*/ 	.byte	0x00, 0xf5, 0x21, 0x00


	//----- nvinfo : EIATTR_KPARAM_INFO
	.align		4
.L_119:
        /*0068*/ 	.byte	0x04, 0x17
        /*006a*/ 	.short	(.L_121 - .L_120)
.L_120:
        /*006c*/ 	.word	0x00000000
        /*0070*/ 	.short	0x0000
        /*0072*/ 	.short	0x0000
        /*0074*/ 	.byte	0x00, 0xf5, 0x21, 0x00


	//----- nvinfo : EIATTR_SPARSE_MMA_MASK
	.align		4
.L_121:
        /*0078*/ 	.byte	0x03, 0x50
        /*007a*/ 	.short	0x0000


	//----- nvinfo : EIATTR_MAXREG_COUNT
	.align		4
        /*007c*/ 	.byte	0x03, 0x1b
        /*007e*/ 	.short	0x00ff


	//----- nvinfo : EIATTR_NUM_BARRIERS
	.align		4
        /*0080*/ 	.byte	0x02, 0x4c
        /*0082*/ 	.byte	0x01
	.zero		1


	//----- nvinfo : EIATTR_MERCURY_ISA_VERSION
	.align		4
        /*0084*/ 	.byte	0x03, 0x5f
        /*0086*/ 	.short	0x0101


	//----- nvinfo : EIATTR_VRC_CTA_INIT_COUNT
	.align		4
        /*0088*/ 	.byte	0x02, 0x4a
	.zero		1
	.zero		1


	//----- nvinfo : EIATTR_EXIT_INSTR_OFFSETS
	.align		4
        /*008c*/ 	.byte	0x04, 0x1c
        /*008e*/ 	.short	(.L_123 - .L_122)


	//   ....[0]....
.L_122:
        /*0090*/ 	.word	0x00000040


	//   ....[1]....
        /*0094*/ 	.word	0x00001710


	//   ....[2]....
        /*0098*/ 	.word	0x00001930


	//----- nvinfo : EIATTR_CRS_STACK_SIZE
	.align		4
.L_123:
        /*009c*/ 	.byte	0x04, 0x1e
        /*009e*/ 	.short	(.L_125 - .L_124)
.L_124:
        /*00a0*/ 	.word	0x00000000


	//----- nvinfo : EIATTR_CBANK_PARAM_SIZE
	.align		4
.L_125:
        /*00a4*/ 	.byte	0x03, 0x19
        /*00a6*/ 	.short	0x002c


	//----- nvinfo : EIATTR_PARAM_CBANK
	.align		4
        /*00a8*/ 	.byte	0x04, 0x0a
        /*00aa*/ 	.short	(.L_127 - .L_126)
	.align		4
.L_126:
        /*00ac*/ 	.word	index@(.nv.constant0._Z21layer_norm_f16_kernelP6__halfPKS_S2_S2_iif)
        /*00b0*/ 	.short	0x0380
        /*00b2*/ 	.short	0x002c


	//----- nvinfo : EIATTR_SW_WAR
	.align		4
.L_127:
        /*00b4*/ 	.byte	0x04, 0x36
        /*00b6*/ 	.short	(.L_129 - .L_128)
.L_128:
        /*00b8*/ 	.word	0x00000008
.L_129:


//--------------------- .nv.info._Z21layer_norm_f32_kernelPfPKfS1_S1_iif --------------------------
	.section	.nv.info._Z21layer_norm_f32_kernelPfPKfS1_S1_iif,"",@"SHT_CUDA_INFO"
	.sectionflags	@""
	.align	4


	//----- nvinfo : EIATTR_CUDA_API_VERSION
	.align		4
        /*0000*/ 	.byte	0x04, 0x37
        /*0002*/ 	.short	(.L_131 - .L_130)
.L_130:
        /*0004*/ 	.word	0x00000082


	//----- nvinfo : EIATTR_KPARAM_INFO
	.align		4
.L_131:
        /*0008*/ 	.byte	0x04, 0x17
        /*000a*/ 	.short	(.L_133 - .L_132)
.L_132:
        /*000c*/ 	.word	0x00000000
        /*0010*/ 	.short	0x0006
        /*0012*/ 	.short	0x0028
        /*0014*/ 	.byte	0x00, 0xf0, 0x11, 0x00


	//----- nvinfo : EIATTR_KPARAM_INFO
	.align		4
.L_133:
        /*0018*/ 	.byte	0x04, 0x17
        /*001a*/ 	.short	(.L_135 - .L_134)
.L_134:
        /*001c*/ 	.word	0x00000000
        /*0020*/ 	.short	0x0005
        /*0022*/ 	.short	0x0024
        /*0024*/ 	.byte	0x00, 0xf0, 0x11, 0x00


	//----- nvinfo : EIATTR_KPARAM_INFO
	.align		4
.L_135:
        /*0028*/ 	.byte	0x04, 0x17
        /*002a*/ 	.short	(.L_137 - .L_136)
.L_136:
        /*002c*/ 	.word	0x00000000
        /*0030*/ 	.short	0x0004
        /*0032*/ 	.short	0x0020
        /*0034*/ 	.byte	0x00, 0xf0, 0x11, 0x00


	//----- nvinfo : EIATTR_KPARAM_INFO
	.align		4
.L_137:
        /*0038*/ 	.byte	0x04, 0x17
        /*003a*/ 	.short	(.L_139 - .L_138)
.L_138:
        /*003c*/ 	.word	0x00000000
        /*0040*/ 	.short	0x0003
        /*0042*/ 	.short	0x0018
        /*0044*/ 	.byte	0x00, 0xf5, 0x21, 0x00


	//----- nvinfo : EIATTR_KPARAM_INFO
	.align		4
.L_139:
        /*0048*/ 	.byte	0x04, 0x17
        /*004a*/ 	.short	(.L_141 - .L_140)
.L_140:
        /*004c*/ 	.word	0x00000000
        /*0050*/ 	.short	0x0002
        /*0052*/ 	.short	0x0010
        /*0054*/ 	.byte	0x00, 0xf5, 0x21, 0x00


	//----- nvinfo : EIATTR_KPARAM_INFO
	.align		4
.L_141:
        /*0058*/ 	.byte	0x04, 0x17
        /*005a*/ 	.short	(.L_143 - .L_142)
.L_142:
        /*005c*/ 	.word	0x00000000
        /*0060*/ 	.short	0x0001
        /*0062*/ 	.short	0x0008
        /*0064*/ 	.byte	0x00, 0xf5, 0x21, 0x00


	//----- nvinfo : EIATTR_KPARAM_INFO
	.align		4
.L_143:
        /*0068*/ 	.byte	0x04, 0x17
        /*006a*/ 	.short	(.L_145 - .L_144)
.L_144:
        /*006c*/ 	.word	0x00000000
        /*0070*/ 	.short	0x0000
        /*0072*/ 	.short	0x0000
        /*0074*/ 	.byte	0x00, 0xf5, 0x21, 0x00


	//----- nvinfo : EIATTR_SPARSE_MMA_MASK
	.align		4
.L_145:
        /*0078*/ 	.byte	0x03, 0x50
        /*007a*/ 	.short	0x0000


	//----- nvinfo : EIATTR_MAXREG_COUNT
	.align		4
        /*007c*/ 	.byte	0x03, 0x1b
        /*007e*/ 	.short	0x00ff


	//----- nvinfo : EIATTR_NUM_BARRIERS
	.align		4
        /*0080*/ 	.byte	0x02, 0x4c
        /*0082*/ 	.byte	0x01
	.zero		1


	//----- nvinfo : EIATTR_MERCURY_ISA_VERSION
	.align		4
        /*0084*/ 	.byte	0x03, 0x5f
        /*0086*/ 	.short	0x0101


	//----- nvinfo : EIATTR_VRC_CTA_INIT_COUNT
	.align		4
        /*0088*/ 	.byte	0x02, 0x4a
	.zero		1
	.zero		1


	//----- nvinfo : EIATTR_EXIT_INSTR_OFFSETS
	.align		4
        /*008c*/ 	.byte	0x04, 0x1c
        /*008e*/ 	.short	(.L_147 - .L_146)


	//   ....[0]....
.L_146:
        /*0090*/ 	.word	0x00000040


	//   ....[1]....
        /*0094*/ 	.word	0x00001350


	//   ....[2]....
        /*0098*/ 	.word	0x00001530


	//----- nvinfo : EIATTR_CRS_STACK_SIZE
	.align		4
.L_147:
        /*009c*/ 	.byte	0x04, 0x1e
        /*009e*/ 	.short	(.L_149 - .L_148)
.L_148:
        /*00a0*/ 	.word	0x00000000


	//----- nvinfo : EIATTR_CBANK_PARAM_SIZE
	.align		4
.L_149:
        /*00a4*/ 	.byte	0x03, 0x19
        /*00a6*/ 	.short	0x002c


	//----- nvinfo : EIATTR_PARAM_CBANK
	.align		4
        /*00a8*/ 	.byte	0x04, 0x0a
        /*00aa*/ 	.short	(.L_151 - .L_150)
	.align		4
.L_150:
        /*00ac*/ 	.word	index@(.nv.constant0._Z21layer_norm_f32_kernelPfPKfS1_S1_iif)
        /*00b0*/ 	.short	0x0380
        /*00b2*/ 	.short	0x002c


	//----- nvinfo : EIATTR_SW_WAR
	.align		4
.L_151:
        /*00b4*/ 	.byte	0x04, 0x36
        /*00b6*/ 	.short	(.L_153 - .L_152)
.L_152:
        /*00b8*/ 	.word	0x00000008
.L_153:


//--------------------- .nv.info._Z18softmax_f16_kernelP6__halfPKS_ii --------------------------
	.section	.nv.info._Z18softmax_f16_kernelP6__halfPKS_ii,"",@"SHT_CUDA_INFO"
	.sectionflags	@""
	.align	4


	//----- nvinfo : EIATTR_CUDA_API_VERSION
	.align		4
        /*0000*/ 	.byte	0x04, 0x37
        /*0002*/ 	.short	(.L_155 - .L_154)
.L_154:
        /*0004*/ 	.word	0x00000082


	//----- nvinfo : EIATTR_KPARAM_INFO
	.align		4
.L_155:
        /*0008*/ 	.byte	0x04, 0x17
        /*000a*/ 	.short	(.L_157 - .L_156)
.L_156:
        /*000c*/ 	.word	0x00000000
        /*0010*/ 	.short	0x0003
        /*0012*/ 	.short	0x0014
        /*0014*/ 	.byte	0x00, 0xf0, 0x11, 0x00


	//----- nvinfo : EIATTR_KPARAM_INFO
	.align		4
.L_157:
        /*0018*/ 	.byte	0x04, 0x17
        /*001a*/ 	.short	(.L_159 - .L_158)
.L_158:
        /*001c*/ 	.word	0x00000000
        /*0020*/ 	.short	0x0002
        /*0022*/ 	.short	0x0010
        /*0024*/ 	.byte	0x00, 0xf0, 0x11, 0x00


	//----- nvinfo : EIATTR_KPARAM_INFO
	.align		4
.L_159:
        /*0028*/ 	.byte	0x04, 0x17
        /*002a*/ 	.short	(.L_161 - .L_160)
.L_160:
        /*002c*/ 	.word	0x00000000
        /*0030*/ 	.short	0x0001
        /*0032*/ 	.short	0x0008
        /*0034*/ 	.byte	0x00, 0xf5, 0x21, 0x00


	//----- nvinfo : EIATTR_KPARAM_INFO
	.align		4
.L_161:
        /*0038*/ 	.byte	0x04, 0x17
        /*003a*/ 	.short	(.L_163 - .L_162)
.L_162:
        /*003c*/ 	.word	0x00000000
        /*0040*/ 	.short	0x0000
        /*0042*/ 	.short	0x0000
        /*0044*/ 	.byte	0x00, 0xf5, 0x21, 0x00


	//----- nvinfo : EIATTR_SPARSE_MMA_MASK
	.align		4
.L_163:
        /*0048*/ 	.byte	0x03, 0x50
        /*004a*/ 	.short	0x0000


	//----- nvinfo : EIATTR_MAXREG_COUNT
	.align		4
        /*004c*/ 	.byte	0x03, 0x1b
        /*004e*/ 	.short	0x00ff


	//----- nvinfo : EIATTR_NUM_BARRIERS
	.align		4
        /*0050*/ 	.byte	0x02, 0x4c
        /*0052*/ 	.byte	0x01
	.zero		1


	//----- nvinfo : EIATTR_MERCURY_ISA_VERSION
	.align		4
        /*0054*/ 	.byte	0x03, 0x5f
        /*0056*/ 	.short	0x0101


	//----- nvinfo : EIATTR_VRC_CTA_INIT_COUNT
	.align		4
        /*0058*/ 	.byte	0x02, 0x4a
	.zero		1
	.zero		1


	//----- nvinfo : EIATTR_EXIT_INSTR_OFFSETS
	.align		4
        /*005c*/ 	.byte	0x04, 0x1c
        /*005e*/ 	.short	(.L_165 - .L_164)


	//   ....[0]....
.L_164:
        /*0060*/ 	.word	0x00000040


	//   ....[1]....
        /*0064*/ 	.word	0x00001b10


	//   ....[2]....
        /*0068*/ 	.word	0x00001ca0


	//----- nvinfo : EIATTR_CRS_STACK_SIZE
	.align		4
.L_165:
        /*006c*/ 	.byte	0x04, 0x1e
        /*006e*/ 	.short	(.L_167 - .L_166)
.L_166:
        /*0070*/ 	.word	0x00000000


	//----- nvinfo : EIATTR_CBANK_PARAM_SIZE
	.align		4
.L_167:
        /*0074*/ 	.byte	0x03, 0x19
        /*0076*/ 	.short	0x0018


	//----- nvinfo : EIATTR_PARAM_CBANK
	.align		4
        /*0078*/ 	.byte	0x04, 0x0a
        /*007a*/ 	.short	(.L_169 - .L_168)
	.align		4
.L_168:
        /*007c*/ 	.word	index@(.nv.constant0._Z18softmax_f16_kernelP6__halfPKS_ii)
        /*0080*/ 	.short	0x0380
        /*0082*/ 	.short	0x0018


	//----- nvinfo : EIATTR_SW_WAR
	.align		4
.L_169:
        /*0084*/ 	.byte	0x04, 0x36
        /*0086*/ 	.short	(.L_171 - .L_170)
.L_170:
        /*0088*/ 	.word	0x00000008
.L_171:


//--------------------- .nv.info._Z18softmax_f32_kernelPfPKfii --------------------------
	.section	.nv.info._Z18softmax_f32_kernelPfPKfii,"",@"SHT_CUDA_INFO"
	.sectionflags	@""
	.align	4


	//----- nvinfo : EIATTR_CUDA_API_VERSION
	.align		4
        /*0000*/ 	.byte	0x04, 0x37
        /*0002*/ 	.short	(.L_173 - .L_172)
.L_172:
        /*0004*/ 	.word	0x00000082


	//----- nvinfo : EIATTR_KPARAM_INFO
	.align		4
.L_173:
        /*0008*/ 	.byte	0x04, 0x17
        /*000a*/ 	.short	(.L_175 - .L_174)
.L_174:
        /*000c*/ 	.word	0x00000000
        /*0010*/ 	.short	0x0003
        /*0012*/ 	.short	0x0014
        /*0014*/ 	.byte	0x00, 0xf0, 0x11, 0x00


	//----- nvinfo : EIATTR_KPARAM_INFO
	.align		4
.L_175:
        /*0018*/ 	.byte	0x04, 0x17
        /*001a*/ 	.short	(.L_177 - .L_176)
.L_176:
        /*001c*/ 	.word	0x00000000
        /*0020*/ 	.short	0x0002
        /*0022*/ 	.short	0x0010
        /*0024*/ 	.byte	0x00, 0xf0, 0x11, 0x00


	//----- nvinfo : EIATTR_KPARAM_INFO
	.align		4
.L_177:
        /*0028*/ 	.byte	0x04, 0x17
        /*002a*/ 	.short	(.L_179 - .L_178)
.L_178:
        /*002c*/ 	.word	0x00000000
        /*0030*/ 	.short	0x0001
        /*0032*/ 	.short	0x0008
        /*0034*/ 	.byte	0x00, 0xf5, 0x21, 0x00


	//----- nvinfo : EIATTR_KPARAM_INFO
	.align		4
.L_179:
        /*0038*/ 	.byte	0x04, 0x17
        /*003a*/ 	.short	(.L_181 - .L_180)
.L_180:
        /*003c*/ 	.word	0x00000000
        /*0040*/ 	.short	0x0000
        /*0042*/ 	.short	0x0000
        /*0044*/ 	.byte	0x00, 0xf5, 0x21, 0x00


	//----- nvinfo : EIATTR_SPARSE_MMA_MASK
	.align		4
.L_181:
        /*0048*/ 	.byte	0x03, 0x50
        /*004a*/ 	.short	0x0000


	//----- nvinfo : EIATTR_MAXREG_COUNT
	.align		4
        /*004c*/ 	.byte	0x03, 0x1b
        /*004e*/ 	.short	0x00ff


	//----- nvinfo : EIATTR_NUM_BARRIERS
	.align		4
        /*0050*/ 	.byte	0x02, 0x4c
        /*0052*/ 	.byte	0x01
	.zero		1


	//----- nvinfo : EIATTR_MERCURY_ISA_VERSION
	.align		4
        /*0054*/ 	.byte	0x03, 0x5f
        /*0056*/ 	.short	0x0101


	//----- nvinfo : EIATTR_VRC_CTA_INIT_COUNT
	.align		4
        /*0058*/ 	.byte	0x02, 0x4a
	.zero		1
	.zero		1


	//----- nvinfo : EIATTR_EXIT_INSTR_OFFSETS
	.align		4
        /*005c*/ 	.byte	0x04, 0x1c
        /*005e*/ 	.short	(.L_183 - .L_182)


	//   ....[0]....
.L_182:
        /*0060*/ 	.word	0x00000040


	//   ....[1]....
        /*0064*/ 	.word	0x000016c0


	//   ....[2]....
        /*0068*/ 	.word	0x00001860


	//----- nvinfo : EIATTR_CRS_STACK_SIZE
	.align		4
.L_183:
        /*006c*/ 	.byte	0x04, 0x1e
        /*006e*/ 	.short	(.L_185 - .L_184)
.L_184:
        /*0070*/ 	.word	0x00000000


	//----- nvinfo : EIATTR_CBANK_PARAM_SIZE
	.align		4
.L_185:
        /*0074*/ 	.byte	0x03, 0x19
        /*0076*/ 	.short	0x0018


	//----- nvinfo : EIATTR_PARAM_CBANK
	.align		4
        /*0078*/ 	.byte	0x04, 0x0a
        /*007a*/ 	.short	(.L_187 - .L_186)
	.align		4
.L_186:
        /*007c*/ 	.word	index@(.nv.constant0._Z18softmax_f32_kernelPfPKfii)
        /*0080*/ 	.short	0x0380
        /*0082*/ 	.short	0x0018


	//----- nvinfo : EIATTR_SW_WAR
	.align		4
.L_187:
        /*0084*/ 	.byte	0x04, 0x36
        /*0086*/ 	.short	(.L_189 - .L_188)
.L_188:
        /*0088*/ 	.word	0x00000008
.L_189:


//--------------------- .nv.info._Z15gelu_f16_kernelP6__halfPKS_i --------------------------
	.section	.nv.info._Z15gelu_f16_kernelP6__halfPKS_i,"",@"SHT_CUDA_INFO"
	.sectionflags	@""
	.align	4


	//----- nvinfo : EIATTR_CUDA_API_VERSION
	.align		4
        /*0000*/ 	.byte	0x04, 0x37
        /*0002*/ 	.short	(.L_191 - .L_190)
.L_190:
        /*0004*/ 	.word	0x00000082


	//----- nvinfo : EIATTR_KPARAM_INFO
	.align		4
.L_191:
        /*0008*/ 	.byte	0x04, 0x17
        /*000a*/ 	.short	(.L_193 - .L_192)
.L_192:
        /*000c*/ 	.word	0x00000000
        /*0010*/ 	.short	0x0002
        /*0012*/ 	.short	0x0010
        /*0014*/ 	.byte	0x00, 0xf0, 0x11, 0x00


	//----- nvinfo : EIATTR_KPARAM_INFO
	.align		4
.L_193:
        /*0018*/ 	.byte	0x04, 0x17
        /*001a*/ 	.short	(.L_195 - .L_194)
.L_194:
        /*001c*/ 	.word	0x00000000
        /*0020*/ 	.short	0x0001
        /*0022*/ 	.short	0x0008
        /*0024*/ 	.byte	0x00, 0xf5, 0x21, 0x00


	//----- nvinfo : EIATTR_KPARAM_INFO
	.align		4
.L_195:
        /*0028*/ 	.byte	0x04, 0x17
        /*002a*/ 	.short	(.L_197 - .L_196)
.L_196:
        /*002c*/ 	.word	0x00000000
        /*0030*/ 	.short	0x0000
        /*0032*/ 	.short	0x0000
        /*0034*/ 	.byte	0x00, 0xf5, 0x21, 0x00


	//----- nvinfo : EIATTR_SPARSE_MMA_MASK
	.align		4
.L_197:
        /*0038*/ 	.byte	0x03, 0x50
        /*003a*/ 	.short	0x0000


	//----- nvinfo : EIATTR_MAXREG_COUNT
	.align		4
        /*003c*/ 	.byte	0x03, 0x1b
        /*003e*/ 	.short	0x00ff


	//----- nvinfo : EIATTR_MERCURY_ISA_VERSION
	.align		4
        /*0040*/ 	.byte	0x03, 0x5f
        /*0042*/ 	.short	0x0101


	//----- nvinfo : EIATTR_VRC_CTA_INIT_COUNT
	.align		4
        /*0044*/ 	.byte	0x02, 0x4a
	.zero		1
	.zero		1


	//----- nvinfo : EIATTR_EXIT_INSTR_OFFSETS
	.align		4
        /*0048*/ 	.byte	0x04, 0x1c
        /*004a*/ 	.short	(.L_199 - .L_198)


	//   ....[0]....
.L_198:
        /*004c*/ 	.word	0x00000070


	//   ....[1]....
        /*0050*/ 	.word	0x00000290


	//----- nvinfo : EIATTR_CBANK_PARAM_SIZE
	.align		4
.L_199:
        /*0054*/ 	.byte	0x03, 0x19
        /*0056*/ 	.short	0x0014


	//----- nvinfo : EIATTR_PARAM_CBANK
	.align		4
        /*0058*/ 	.byte	0x04, 0x0a
        /*005a*/ 	.short	(.L_201 - .L_200)
	.align		4
.L_200:
        /*005c*/ 	.word	index@(.nv.constant0._Z15gelu_f16_kernelP6__halfPKS_i)
        /*0060*/ 	.short	0x0380
        /*0062*/ 	.short	0x0014


	//----- nvinfo : EIATTR_SW_WAR
	.align		4
.L_201:
        /*0064*/ 	.byte	0x04, 0x36
        /*0066*/ 	.short	(.L_203 - .L_202)
.L_202:
        /*0068*/ 	.word	0x00000008
.L_203:


//--------------------- .nv.info._Z15gelu_f32_kernelPfPKfi --------------------------
	.section	.nv.info._Z15gelu_f32_kernelPfPKfi,"",@"SHT_CUDA_INFO"
	.sectionflags	@""
	.align	4


	//----- nvinfo : EIATTR_CUDA_API_VERSION
	.align		4
        /*0000*/ 	.byte	0x04, 0x37
        /*0002*/ 	.short	(.L_205 - .L_204)
.L_204:
        /*0004*/ 	.word	0x00000082


	//----- nvinfo : EIATTR_KPARAM_INFO
	.align		4
.L_205:
        /*0008*/ 	.byte	0x04, 0x17
        /*000a*/ 	.short	(.L_207 - .L_206)
.L_206:
        /*000c*/ 	.word	0x00000000
        /*0010*/ 	.short	0x0002
        /*0012*/ 	.short	0x0010
        /*0014*/ 	.byte	0x00, 0xf0, 0x11, 0x00


	//----- nvinfo : EIATTR_KPARAM_INFO
	.align		4
.L_207:
        /*0018*/ 	.byte	0x04, 0x17
        /*001a*/ 	.short	(.L_209 - .L_208)
.L_208:
        /*001c*/ 	.word	0x00000000
        /*0020*/ 	.short	0x0001
        /*0022*/ 	.short	0x0008
        /*0024*/ 	.byte	0x00, 0xf5, 0x21, 0x00


	//----- nvinfo : EIATTR_KPARAM_INFO
	.align		4
.L_209:
        /*0028*/ 	.byte	0x04, 0x17
        /*002a*/ 	.short	(.L_211 - .L_210)
.L_210:
        /*002c*/ 	.word	0x00000000
        /*0030*/ 	.short	0x0000
        /*0032*/ 	.short	0x0000
        /*0034*/ 	.byte	0x00, 0xf5, 0x21, 0x00


	//----- nvinfo : EIATTR_SPARSE_MMA_MASK
	.align		4
.L_211:
        /*0038*/ 	.byte	0x03, 0x50
        /*003a*/ 	.short	0x0000


	//----- nvinfo : EIATTR_MAXREG_COUNT
	.align		4
        /*003c*/ 	.byte	0x03, 0x1b
        /*003e*/ 	.short	0x00ff


	//----- nvinfo : EIATTR_MERCURY_ISA_VERSION
	.align		4
        /*0040*/ 	.byte	0x03, 0x5f
        /*0042*/ 	.short	0x0101


	//----- nvinfo : EIATTR_VRC_CTA_INIT_COUNT
	.align		4
        /*0044*/ 	.byte	0x02, 0x4a
	.zero		1
	.zero		1


	//----- nvinfo : EIATTR_EXIT_INSTR_OFFSETS
	.align		4
        /*0048*/ 	.byte	0x04, 0x1c
        /*004a*/ 	.short	(.L_213 - .L_212)


	//   ....[0]....
.L_212:
        /*004c*/ 	.word	0x00000070


	//   ....[1]....
        /*0050*/ 	.word	0x00000270


	//----- nvinfo : EIATTR_CBANK_PARAM_SIZE
	.align		4
.L_213:
        /*0054*/ 	.byte	0x03, 0x19
        /*0056*/ 	.short	0x0014


	//----- nvinfo : EIATTR_PARAM_CBANK
	.align		4
        /*0058*/ 	.byte	0x04, 0x0a
        /*005a*/ 	.short	(.L_215 - .L_214)
	.align		4
.L_214:
        /*005c*/ 	.word	index@(.nv.constant0._Z15gelu_f32_kernelPfPKfi)
        /*0060*/ 	.short	0x0380
        /*0062*/ 	.short	0x0014


	//----- nvinfo : EIATTR_SW_WAR
	.align		4
.L_215:
        /*0064*/ 	.byte	0x04, 0x36
        /*0066*/ 	.short	(.L_217 - .L_216)
.L_216:
        /*0068*/ 	.word	0x00000008
.L_217:


//--------------------- .nv.info._Z14mul_f16_kernelP6__halfPKS_S2_i --------------------------
	.section	.nv.info._Z14mul_f16_kernelP6__halfPKS_S2_i,"",@"SHT_CUDA_INFO"
	.sectionflags	@""
	.align	4


	//----- nvinfo : EIATTR_CUDA_API_VERSION
	.align		4
        /*0000*/ 	.byte	0x04, 0x37
        /*0002*/ 	.short	(.L_219 - .L_218)
.L_218:
        /*0004*/ 	.word	0x00000082


	//----- nvinfo : EIATTR_KPARAM_INFO
	.align		4
.L_219:
        /*0008*/ 	.byte	0x04, 0x17
        /*000a*/ 	.short	(.L_221 - .L_220)
.L_220:
        /*000c*/ 	.word	0x00000000
        /*0010*/ 	.short	0x0003
        /*0012*/ 	.short	0x0018
        /*0014*/ 	.byte	0x00, 0xf0, 0x11, 0x00


	//----- nvinfo : EIATTR_KPARAM_INFO
	.align		4
.L_221:
        /*0018*/ 	.byte	0x04, 0x17
        /*001a*/ 	.short	(.L_223 - .L_222)
.L_222:
        /*001c*/ 	.word	0x00000000
        /*0020*/ 	.short	0x0002
        /*0022*/ 	.short	0x0010
        /*0024*/ 	.byte	0x00, 0xf5, 0x21, 0x00


	//----- nvinfo : EIATTR_KPARAM_INFO
	.align		4
.L_223:
        /*0028*/ 	.byte	0x04, 0x17
        /*002a*/ 	.short	(.L_225 - .L_224)
.L_224:
        /*002c*/ 	.word	0x00000000
        /*0030*/ 	.short	0x0001
        /*0032*/ 	.short	0x0008
        /*0034*/ 	.byte	0x00, 0xf5, 0x21, 0x00


	//----- nvinfo : EIATTR_KPARAM_INFO
	.align		4
.L_225:
        /*0038*/ 	.byte	0x04, 0x17
        /*003a*/ 	.short	(.L_227 - .L_226)
.L_226:
        /*003c*/ 	.word	0x00000000
        /*0040*/ 	.short	0x0000
        /*0042*/ 	.short	0x0000
        /*0044*/ 	.byte	0x00, 0xf5, 0x21, 0x00


	//----- nvinfo : EIATTR_SPARSE_MMA_MASK
	.align		4
.L_227:
        /*0048*/ 	.byte	0x03, 0x50
        /*004a*/ 	.short	0x0000


	//----- nvinfo : EIATTR_MAXREG_COUNT
	.align		4
        /*004c*/ 	.byte	0x03, 0x1b
        /*004e*/ 	.short	0x00ff


	//----- nvinfo : EIATTR_MERCURY_ISA_VERSION
	.align		4
        /*0050*/ 	.byte	0x03, 0x5f
        /*0052*/ 	.short	0x0101


	//----- nvinfo : EIATTR_VRC_CTA_INIT_COUNT
	.align		4
        /*0054*/ 	.byte	0x02, 0x4a
	.zero		1
	.zero		1


	//----- nvinfo : EIATTR_EXIT_INSTR_OFFSETS
	.align		4
        /*0058*/ 	.byte	0x04, 0x1c
        /*005a*/ 	.short	(.L_229 - .L_228)


	//   ....[0]....
.L_228:
        /*005c*/ 	.word	0x00000070


	//   ....[1]....
        /*0060*/ 	.word	0x00000130


	//----- nvinfo : EIATTR_CBANK_PARAM_SIZE
	.align		4
.L_229:
        /*0064*/ 	.byte	0x03, 0x19
        /*0066*/ 	.short	0x001c


	//----- nvinfo : EIATTR_PARAM_CBANK
	.align		4
        /*0068*/ 	.byte	0x04, 0x0a
        /*006a*/ 	.short	(.L_231 - .L_230)
	.align		4
.L_230:
        /*006c*/ 	.word	index@(.nv.constant0._Z14mul_f16_kernelP6__halfPKS_S2_i)
        /*0070*/ 	.short	0x0380
        /*0072*/ 	.short	0x001c


	//----- nvinfo : EIATTR_SW_WAR
	.align		4
.L_231:
        /*0074*/ 	.byte	0x04, 0x36
        /*0076*/ 	.short	(.L_233 - .L_232)
.L_232:
        /*0078*/ 	.word	0x00000008
.L_233:


//--------------------- .nv.info._Z14mul_f32_kernelPfPKfS1_i --------------------------
	.section	.nv.info._Z14mul_f32_kernelPfPKfS1_i,"",@"SHT_CUDA_INFO"
	.sectionflags	@""
	.align	4


	//----- nvinfo : EIATTR_CUDA_API_VERSION
	.align		4
        /*0000*/ 	.byte	0x04, 0x37
        /*0002*/ 	.short	(.L_235 - .L_234)
.L_234:
        /*0004*/ 	.word	0x00000082


	//----- nvinfo : EIATTR_KPARAM_INFO
	.align		4
.L_235:
        /*0008*/ 	.byte	0x04, 0x17
        /*000a*/ 	.short	(.L_237 - .L_236)
.L_236:
        /*000c*/ 	.word	0x00000000
        /*0010*/ 	.short	0x0003
        /*0012*/ 	.short	0x0018
        /*0014*/ 	.byte	0x00, 0xf0, 0x11, 0x00


	//----- nvinfo : EIATTR_KPARAM_INFO
	.align		4
.L_237:
        /*0018*/ 	.byte	0x04, 0x17
        /*001a*/ 	.short	(.L_239 - .L_238)
.L_238:
        /*001c*/ 	.word	0x00000000
        /*0020*/ 	.short	0x0002
        /*0022*/ 	.short	0x0010
        /*0024*/ 	.byte	0x00, 0xf5, 0x21, 0x00


	//----- nvinfo : EIATTR_KPARAM_INFO
	.align		4
.L_239:
        /*0028*/ 	.byte	0x04, 0x17
        /*002a*/ 	.short	(.L_241 - .L_240)
.L_240:
        /*002c*/ 	.word	0x00000000
        /*0030*/ 	.short	0x0001
        /*0032*/ 	.short	0x0008
        /*0034*/ 	.byte	0x00, 0xf5, 0x21, 0x00


	//----- nvinfo : EIATTR_KPARAM_INFO
	.align		4
.L_241:
        /*0038*/ 	.byte	0x04, 0x17
        /*003a*/ 	.short	(.L_243 - .L_242)
.L_242:
        /*003c*/ 	.word	0x00000000
        /*0040*/ 	.short	0x0000
        /*0042*/ 	.short	0x0000
        /*0044*/ 	.byte	0x00, 0xf5, 0x21, 0x00


	//----- nvinfo : EIATTR_SPARSE_MMA_MASK
	.align		4
.L_243:
        /*0048*/ 	.byte	0x03, 0x50
        /*004a*/ 	.short	0x0000


	//----- nvinfo : EIATTR_MAXREG_COUNT
	.align		4
        /*004c*/ 	.byte	0x03, 0x1b
        /*004e*/ 	.short	0x00ff


	//----- nvinfo : EIATTR_MERCURY_ISA_VERSION
	.align		4
        /*0050*/ 	.byte	0x03, 0x5f
        /*0052*/ 	.short	0x0101


	//----- nvinfo : EIATTR_VRC_CTA_INIT_COUNT
	.align		4
        /*0054*/ 	.byte	0x02, 0x4a
	.zero		1
	.zero		1


	//----- nvinfo : EIATTR_EXIT_INSTR_OFFSETS
	.align		4
        /*0058*/ 	.byte	0x04, 0x1c
        /*005a*/ 	.short	(.L_245 - .L_244)


	//   ....[0]....
.L_244:
        /*005c*/ 	.word	0x00000070


	//   ....[1]....
        /*0060*/ 	.word	0x00000130


	//----- nvinfo : EIATTR_CBANK_PARAM_SIZE
	.align		4
.L_245:
        /*0064*/ 	.byte	0x03, 0x19
        /*0066*/ 	.short	0x001c


	//----- nvinfo : EIATTR_PARAM_CBANK
	.align		4
        /*0068*/ 	.byte	0x04, 0x0a
        /*006a*/ 	.short	(.L_247 - .L_246)
	.align		4
.L_246:
        /*006c*/ 	.word	index@(.nv.constant0._Z14mul_f32_kernelPfPKfS1_i)
        /*0070*/ 	.short	0x0380
        /*0072*/ 	.short	0x001c


	//----- nvinfo : EIATTR_SW_WAR
	.align		4
.L_247:
        /*0074*/ 	.byte	0x04, 0x36
        /*0076*/ 	.short	(.L_249 - .L_248)
.L_248:
        /*0078*/ 	.word	0x00000008
.L_249:


//--------------------- .nv.info._Z14add_f16_kernelP6__halfPKS_S2_i --------------------------
	.section	.nv.info._Z14add_f16_kernelP6__halfPKS_S2_i,"",@"SHT_CUDA_INFO"
	.sectionflags	@""
	.align	4


	//----- nvinfo : EIATTR_CUDA_API_VERSION
	.align		4
        /*0000*/ 	.byte	0x04, 0x37
        /*0002*/ 	.short	(.L_251 - .L_250)
.L_250:
        /*0004*/ 	.word	0x00000082


	//----- nvinfo : EIATTR_KPARAM_INFO
	.align		4
.L_251:
        /*0008*/ 	.byte	0x04, 0x17
        /*000a*/ 	.short	(.L_253 - .L_252)
.L_252:
        /*000c*/ 	.word	0x00000000
        /*0010*/ 	.short	0x0003
        /*0012*/ 	.short	0x0018
        /*0014*/ 	.byte	0x00, 0xf0, 0x11, 0x00


	//----- nvinfo : EIATTR_KPARAM_INFO
	.align		4
.L_253:
        /*0018*/ 	.byte	0x04, 0x17
        /*001a*/ 	.short	(.L_255 - .L_254)
.L_254:
        /*001c*/ 	.word	0x00000000
        /*0020*/ 	.short	0x0002
        /*0022*/ 	.short	0x0010
        /*0024*/ 	.byte	0x00, 0xf5, 0x21, 0x00


	//----- nvinfo : EIATTR_KPARAM_INFO
	.align		4
.L_255:
        /*0028*/ 	.byte	0x04, 0x17
        /*002a*/ 	.short	(.L_257 - .L_256)
.L_256:
        /*002c*/ 	.word	0x00000000
        /*0030*/ 	.short	0x0001
        /*0032*/ 	.short	0x0008
        /*0034*/ 	.byte	0x00, 0xf5, 0x21, 0x00


	//----- nvinfo : EIATTR_KPARAM_INFO
	.align		4
.L_257:
        /*0038*/ 	.byte	0x04, 0x17
        /*003a*/ 	.short	(.L_259 - .L_258)
.L_258:
        /*003c*/ 	.word	0x00000000
        /*0040*/ 	.short	0x0000
        /*0042*/ 	.short	0x0000
        /*0044*/ 	.byte	0x00, 0xf5, 0x21, 0x00


	//----- nvinfo : EIATTR_SPARSE_MMA_MASK
	.align		4
.L_259:
        /*0048*/ 	.byte	0x03, 0x50
        /*004a*/ 	.short	0x0000


	//----- nvinfo : EIATTR_MAXREG_COUNT
	.align		4
        /*004c*/ 	.byte	0x03, 0x1b
        /*004e*/ 	.short	0x00ff


	//----- nvinfo : EIATTR_MERCURY_ISA_VERSION
	.align		4
        /*0050*/ 	.byte	0x03, 0x5f
        /*0052*/ 	.short	0x0101


	//----- nvinfo : EIATTR_VRC_CTA_INIT_COUNT
	.align		4
        /*0054*/ 	.byte	0x02, 0x4a
	.zero		1
	.zero		1


	//----- nvinfo : EIATTR_EXIT_INSTR_OFFSETS
	.align		4
        /*0058*/ 	.byte	0x04, 0x1c
        /*005a*/ 	.short	(.L_261 - .L_260)


	//   ....[0]....
.L_260:
        /*005c*/ 	.word	0x00000070


	//   ....[1]....
        /*0060*/ 	.word	0x00000130


	//----- nvinfo : EIATTR_CBANK_PARAM_SIZE
	.align		4
.L_261:
        /*0064*/ 	.byte	0x03, 0x19
        /*0066*/ 	.short	0x001c


	//----- nvinfo : EIATTR_PARAM_CBANK
	.align		4
        /*0068*/ 	.byte	0x04, 0x0a
        /*006a*/ 	.short	(.L_263 - .L_262)
	.align		4
.L_262:
        /*006c*/ 	.word	index@(.nv.constant0._Z14add_f16_kernelP6__halfPKS_S2_i)
        /*0070*/ 	.short	0x0380
        /*0072*/ 	.short	0x001c


	//----- nvinfo : EIATTR_SW_WAR
	.align		4
.L_263:
        /*0074*/ 	.byte	0x04, 0x36
        /*0076*/ 	.short	(.L_265 - .L_264)
.L_264:
        /*0078*/ 	.word	0x00000008
.L_265:


//--------------------- .nv.info._Z14add_f32_kernelPfPKfS1_i --------------------------
	.section	.nv.info._Z14add_f32_kernelPfPKfS1_i,"",@"SHT_CUDA_INFO"
	.sectionflags	@""
	.align	4


	//----- nvinfo : EIATTR_CUDA_API_VERSION
	.align		4
        /*0000*/ 	.byte	0x04, 0x37
        /*0002*/ 	.short	(.L_267 - .L_266)
.L_266:
        /*0004*/ 	.word	0x00000082


	//----- nvinfo : EIATTR_KPARAM_INFO
	.align		4
.L_267:
        /*0008*/ 	.byte	0x04, 0x17
        /*000a*/ 	.short	(.L_269 - .L_268)
.L_268:
        /*000c*/ 	.word	0x00000000
        /*0010*/ 	.short	0x0003
        /*0012*/ 	.short	0x0018
        /*0014*/ 	.byte	0x00, 0xf0, 0x11, 0x00


	//----- nvinfo : EIATTR_KPARAM_INFO
	.align		4
.L_269:
        /*0018*/ 	.byte	0x04, 0x17
        /*001a*/ 	.short	(.L_271 - .L_270)
.L_270:
        /*001c*/ 	.word	0x00000000
        /*0020*/ 	.short	0x0002
        /*0022*/ 	.short	0x0010
        /*0024*/ 	.byte	0x00, 0xf5, 0x21, 0x00


	//----- nvinfo : EIATTR_KPARAM_INFO
	.align		4
.L_271:
        /*0028*/ 	.byte	0x04, 0x17
        /*002a*/ 	.short	(.L_273 - .L_272)
.L_272:
        /*002c*/ 	.word	0x00000000
        /*0030*/ 	.short	0x0001
        /*0032*/ 	.short	0x0008
        /*0034*/ 	.byte	0x00, 0xf5, 0x21, 0x00


	//----- nvinfo : EIATTR_KPARAM_INFO
	.align		4
.L_273:
        /*0038*/ 	.byte	0x04, 0x17
        /*003a*/ 	.short	(.L_275 - .L_274)
.L_274:
        /*003c*/ 	.word	0x00000000
        /*0040*/ 	.short	0x0000
        /*0042*/ 	.short	0x0000
        /*0044*/ 	.byte	0x00, 0xf5, 0x21, 0x00


	//----- nvinfo : EIATTR_SPARSE_MMA_MASK
	.align		4
.L_275:
        /*0048*/ 	.byte	0x03, 0x50
        /*004a*/ 	.short	0x0000


	//----- nvinfo : EIATTR_MAXREG_COUNT
	.align		4
        /*004c*/ 	.byte	0x03, 0x1b
        /*004e*/ 	.short	0x00ff


	//----- nvinfo : EIATTR_MERCURY_ISA_VERSION
	.align		4
        /*0050*/ 	.byte	0x03, 0x5f
        /*0052*/ 	.short	0x0101


	//----- nvinfo : EIATTR_VRC_CTA_INIT_COUNT
	.align		4
        /*0054*/ 	.byte	0x02, 0x4a
	.zero		1
	.zero		1


	//----- nvinfo : EIATTR_EXIT_INSTR_OFFSETS
	.align		4
        /*0058*/ 	.byte	0x04, 0x1c
        /*005a*/ 	.short	(.L_277 - .L_276)


	//   ....[0]....
.L_276:
        /*005c*/ 	.word	0x00000070


	//   ....[1]....
        /*0060*/ 	.word	0x00000130


	//----- nvinfo : EIATTR_CBANK_PARAM_SIZE
	.align		4
.L_277:
        /*0064*/ 	.byte	0x03, 0x19
        /*0066*/ 	.short	0x001c


	//----- nvinfo : EIATTR_PARAM_CBANK
	.align		4
        /*0068*/ 	.byte	0x04, 0x0a
        /*006a*/ 	.short	(.L_279 - .L_278)
	.align		4
.L_278:
        /*006c*/ 	.word	index@(.nv.constant0._Z14add_f32_kernelPfPKfS1_i)
        /*0070*/ 	.short	0x0380
        /*0072*/ 	.short	0x001c


	//----- nvinfo : EIATTR_SW_WAR
	.align		4
.L_279:
        /*0074*/ 	.byte	0x04, 0x36
        /*0076*/ 	.short	(.L_281 - .L_280)
.L_280:
        /*0078*/ 	.word	0x00000008
.L_281:


//--------------------- .nv.callgraph             --------------------------
	.section	.nv.callgraph,"",@"SHT_CUDA_CALLGRAPH"
	.align	4
	.sectionentsize	8
	.align		4
        /*0000*/ 	.word	0x00000000
	.align		4
        /*0004*/ 	.word	0xffffffff
	.align		4
        /*0008*/ 	.word	0x00000000
	.align		4
        /*000c*/ 	.word	0xfffffffe
	.align		4
        /*0010*/ 	.word	0x00000000
	.align		4
        /*0014*/ 	.word	0xfffffffd
	.align		4
        /*0018*/ 	.word	0x00000000
	.align		4
        /*001c*/ 	.word	0xfffffffc


//--------------------- .text._Z17f16_to_f32_kernelPfPK6__halfi --------------------------
	.section	.text._Z17f16_to_f32_kernelPfPK6__halfi,"ax",@progbits
	.align	128
        .global         _Z17f16_to_f32_kernelPfPK6__halfi
        .type           _Z17f16_to_f32_kernelPfPK6__halfi,@function
        .size           _Z17f16_to_f32_kernelPfPK6__halfi,(.L_x_120 - _Z17f16_to_f32_kernelPfPK6__halfi)
        .other          _Z17f16_to_f32_kernelPfPK6__halfi,@"STO_CUDA_ENTRY STV_DEFAULT"
_Z17f16_to_f32_kernelPfPK6__halfi:
.text._Z17f16_to_f32_kernelPfPK6__halfi:
[----:B------:R-:W-:Y:S01]  /*0000*/  LDC R1, c[0x0][0x37c] ;  /* 0x0000df00ff017b82 */ /* 0x000fe20000000800 */
[----:B------:R-:W0:Y:S07]  /*0010*/  S2R R0, SR_TID.X ;  /* 0x0000000000007919 */ /* 0x000e2e0000002100 */
[----:B------:R-:W0:Y:S01]  /*0020*/  S2UR UR4, SR_CTAID.X ;  /* 0x00000000000479c3 */ /* 0x000e220000002500 */
[----:B------:R-:W1:Y:S07]  /*0030*/  LDCU UR5, c[0x0][0x390] ;  /* 0x00007200ff0577ac */ /* 0x000e6e0008000800 */
[----:B------:R-:W0:Y:S02]  /*0040*/  LDC R7, c[0x0][0x360] ;  /* 0x0000d800ff077b82 */ /* 0x000e240000000800 */
[----:B0-----:R-:W-:-:S05]  /*0050*/  IMAD R7, R7, UR4, R0 ;  /* 0x0000000407077c24 */ /* 0x001fca000f8e0200 */
[----:B-1----:R-:W-:-:S13]  /*0060*/  ISETP.GE.AND P0, PT, R7, UR5, PT ;  /* 0x0000000507007c0c */ /* 0x002fda000bf06270 */
[----:B------:R-:W-:Y:S05]  /*0070*/  @P0 EXIT ;  /* 0x000000000000094d */ /* 0x000fea0003800000 */
[----:B------:R-:W0:Y:S01]  /*0080*/  LDC.64 R2, c[0x0][0x388] ;  /* 0x0000e200ff027b82 */ /* 0x000e220000000a00 */
[----:B------:R-:W1:Y:S07]  /*0090*/  LDCU.64 UR4, c[0x0][0x358] ;  /* 0x00006b00ff0477ac */ /* 0x000e6e0008000a00 */
[----:B------:R-:W2:Y:S01]  /*00a0*/  LDC.64 R4, c[0x0][0x380] ;  /* 0x0000e000ff047b82 */ /* 0x000ea20000000a00 */
[----:B0-----:R-:W-:-:S06]  /*00b0*/  IMAD.WIDE R2, R7, 0x2, R2 ;  /* 0x0000000207027825 */ /* 0x001fcc00078e0202 */
[----:B-1----:R-:W3:Y:S01]  /*00c0*/  LDG.E.U16 R2, desc[UR4][R2.64] ;  /* 0x0000000402027981 */ /* 0x002ee2000c1e1500 */
[----:B--2---:R-:W-:-:S04]  /*00d0*/  IMAD.WIDE R4, R7, 0x4, R4 ;  /* 0x0000000407047825 */ /* 0x004fc800078e0204 */
[----:B---3--:R-:W-:-:S05]  /*00e0*/  HADD2.F32 R7, -RZ, R2.H0_H0 ;  /* 0x20000002ff077230 */ /* 0x008fca0000004100 */
[----:B------:R-:W-:Y:S01]  /*00f0*/  STG.E desc[UR4][R4.64], R7 ;  /* 0x0000000704007986 */ /* 0x000fe2000c101904 */
[----:B------:R-:W-:Y:S05]  /*0100*/  EXIT ;  /* 0x000000000000794d */ /* 0x000fea0003800000 */
.L_x_0:
[----:B------:R-:W-:-:S00]  /*0110*/  BRA `(.L_x_0) ;  /* 0xfffffffc00fc7947 */ /* 0x000fc0000383ffff */
[----:B------:R-:W-:-:S00]  /*0120*/  NOP ;  /* 0x0000000000007918 */ /* 0x000fc00000000000 */
        /* <DEDUP_REMOVED lines=13> */
.L_x_120:


//--------------------- .text._Z17f32_to_f16_kernelP6__halfPKfi --------------------------
	.section	.text._Z17f32_to_f16_kernelP6__halfPKfi,"ax",@progbits
	.align	128
        .global         _Z17f32_to_f16_kernelP6__halfPKfi
        .type           _Z17f32_to_f16_kernelP6__halfPKfi,@function
        .size           _Z17f32_to_f16_kernelP6__halfPKfi,(.L_x_121 - _Z17f32_to_f16_kernelP6__halfPKfi)
        .other          _Z17f32_to_f16_kernelP6__halfPKfi,@"STO_CUDA_ENTRY STV_DEFAULT"
_Z17f32_to_f16_kernelP6__halfPKfi:
.text._Z17f32_to_f16_kernelP6__halfPKfi:
        /* <DEDUP_REMOVED lines=12> */
[----:B-1----:R-:W3:Y:S01]  /*00c0*/  LDG.E R2, desc[UR4][R2.64] ;  /* 0x0000000402027981 */ /* 0x002ee2000c1e1900 */
[----:B--2---:R-:W-:Y:S01]  /*00d0*/  IMAD.WIDE R4, R7, 0x2, R4 ;  /* 0x0000000207047825 */ /* 0x004fe200078e0204 */
[----:B---3--:R-:W-:-:S05]  /*00e0*/  F2FP.F16.F32.PACK_AB R0, RZ, R2 ;  /* 0x00000002ff00723e */ /* 0x008fca00000000ff */
[----:B------:R-:W-:Y:S01]  /*00f0*/  STG.E.U16 desc[UR4][R4.64], R0 ;  /* 0x0000000004007986 */ /* 0x000fe2000c101504 */
[----:B------:R-:W-:Y:S05]  /*0100*/  EXIT ;  /* 0x000000000000794d */ /* 0x000fea0003800000 */
.L_x_1:
        /* <DEDUP_REMOVED lines=15> */
.L_x_121:


//--------------------- .text._Z21layer_norm_f16_kernelP6__halfPKS_S2_S2_iif --------------------------
	.section	.text._Z21layer_norm_f16_kernelP6__halfPKS_S2_S2_iif,"ax",@progbits
	.align	128
        .global         _Z21layer_norm_f16_kernelP6__halfPKS_S2_S2_iif
        .type           _Z21layer_norm_f16_kernelP6__halfPKS_S2_S2_iif,@function
        .size           _Z21layer_norm_f16_kernelP6__halfPKS_S2_S2_iif,(.L_x_117 - _Z21layer_norm_f16_kernelP6__halfPKS_S2_S2_iif)
        .other          _Z21layer_norm_f16_kernelP6__halfPKS_S2_S2_iif,@"STO_CUDA_ENTRY STV_DEFAULT"
_Z21layer_norm_f16_kernelP6__halfPKS_S2_S2_iif:
.text._Z21layer_norm_f16_kernelP6__halfPKS_S2_S2_iif:
[----:B------:R-:W-:Y:S08]  /*0000*/  LDC R1, c[0x0][0x37c] ;  /* 0x0000df00ff017b82 */ /* 0x000ff00000000800 */
[----:B------:R-:W0:Y:S08]  /*0010*/  S2UR UR4, SR_CTAID.X ;  /* 0x00000000000479c3 */ /* 0x000e300000002500 */
[----:B------:R-:W0:Y:S02]  /*0020*/  LDC R0, c[0x0][0x3a0] ;  /* 0x0000e800ff007b82 */ /* 0x000e240000000800 */
[----:B0-----:R-:W-:-:S13]  /*0030*/  ISETP.LE.AND P0, PT, R0, UR4, PT ;  /* 0x0000000400007c0c */ /* 0x001fda000bf03270 */
[----:B------:R-:W-:Y:S05]  /*0040*/  @P0 EXIT ;  /* 0x000000000000094d */ /* 0x000fea0003800000 */
[----:B------:R-:W0:Y:S01]  /*0050*/  S2R R7, SR_TID.X ;  /* 0x0000000000077919 */ /* 0x000e220000002100 */
[----:B------:R-:W1:Y:S01]  /*0060*/  LDC R0, c[0x0][0x3a4] ;  /* 0x0000e900ff007b82 */ /* 0x000e620000000800 */
[----:B------:R-:W2:Y:S01]  /*0070*/  LDCU.64 UR6, c[0x0][0x358] ;  /* 0x00006b00ff0677ac */ /* 0x000ea20008000a00 */
[----:B------:R-:W-:Y:S06]  /*0080*/  BSSY.RECONVERGENT B0, `(.L_x_2) ;  /* 0x00000a1000007945 */ /* 0x000fec0003800200 */
[----:B------:R-:W3:Y:S01]  /*0090*/  LDC.64 R4, c[0x0][0x388] ;  /* 0x0000e200ff047b82 */ /* 0x000ee20000000a00 */
[----:B-1----:R-:W-:-:S05]  /*00a0*/  IMAD R6, R0, UR4, RZ ;  /* 0x0000000400067c24 */ /* 0x002fca000f8e02ff */
[----:B------:R-:W-:Y:S02]  /*00b0*/  SHF.R.S32.HI R9, RZ, 0x1f, R6 ;  /* 0x0000001fff097819 */ /* 0x000fe40000011406 */
[----:B0-----:R-:W-:Y:S01]  /*00c0*/  ISETP.NE.AND P0, PT, R7, RZ, PT ;  /* 0x000000ff0700720c */ /* 0x001fe20003f05270 */
[----:B---3--:R-:W-:-:S12]  /*00d0*/  IMAD.WIDE R4, R6, 0x2, R4 ;  /* 0x0000000206047825 */ /* 0x008fd800078e0204 */
[----:B--2---:R-:W-:Y:S05]  /*00e0*/  @P0 BRA `(.L_x_3) ;  /* 0x0000000800680947 */ /* 0x004fea0003800000 */
[----:B------:R-:W-:Y:S01]  /*00f0*/  ISETP.GE.AND P0, PT, R0, 0x1, PT ;  /* 0x000000010000780c */ /* 0x000fe20003f06270 */
[----:B------:R-:W-:-:S12]  /*0100*/  HFMA2 R13, -RZ, RZ, 0, 0 ;  /* 0x00000000ff0d7431 */ /* 0x000fd800000001ff */
[----:B------:R-:W-:Y:S05]  /*0110*/  @!P0 BRA `(.L_x_4) ;  /* 0x00000008001c8947 */ /* 0x000fea0003800000 */
[C---:B------:R-:W-:Y:S02]  /*0120*/  ISETP.GE.U32.AND P1, PT, R0.reuse, 0x10, PT ;  /* 0x000000100000780c */ /* 0x040fe40003f26070 */
[----:B------:R-:W-:Y:S02]  /*0130*/  LOP3.LUT R24, R0, 0xf, RZ, 0xc0, !PT ;  /* 0x0000000f00187812 */ /* 0x000fe400078ec0ff */
[----:B------:R-:W-:Y:S02]  /*0140*/  MOV R11, RZ ;  /* 0x000000ff000b7202 */ /* 0x000fe40000000f00 */
[----:B------:R-:W-:Y:S02]  /*0150*/  ISETP.NE.AND P0, PT, R24, RZ, PT ;  /* 0x000000ff1800720c */ /* 0x000fe40003f05270 */
[----:B------:R-:W-:-:S05]  /*0160*/  MOV R13, RZ ;  /* 0x000000ff000d7202 */ /* 0x000fca0000000f00 */
[----:B------:R-:W-:Y:S06]  /*0170*/  @!P1 BRA `(.L_x_5) ;  /* 0x0000000000f49947 */ /* 0x000fec0003800000 */
[----:B------:R-:W0:Y:S01]  /*0180*/  LDC.64 R2, c[0x0][0x388] ;  /* 0x0000e200ff027b82 */ /* 0x000e220000000a00 */
[----:B------:R-:W-:Y:S02]  /*0190*/  LOP3.LUT R11, R0, 0x7ffffff0, RZ, 0xc0, !PT ;  /* 0x7ffffff0000b7812 */ /* 0x000fe400078ec0ff */
[----:B------:R-:W-:Y:S02]  /*01a0*/  MOV R13, RZ ;  /* 0x000000ff000d7202 */ /* 0x000fe40000000f00 */
[----:B------:R-:W-:Y:S02]  /*01b0*/  IADD3 R25, PT, PT, -R11, RZ, RZ ;  /* 0x000000ff0b197210 */ /* 0x000fe40007ffe1ff */
[----:B0-----:R-:W-:-:S04]  /*01c0*/  LEA R2, P1, R6, R2, 0x1 ;  /* 0x0000000206027211 */ /* 0x001fc800078208ff */
[----:B------:R-:W-:Y:S02]  /*01d0*/  IADD3 R2, P2, PT, R2, 0x10, RZ ;  /* 0x0000001002027810 */ /* 0x000fe40007f5e0ff */
[----:B------:R-:W-:-:S04]  /*01e0*/  LEA.HI.X R3, R6, R3, R9, 0x1, P1 ;  /* 0x0000000306037211 */ /* 0x000fc800008f0c09 */
[----:B------:R-:W-:-:S07]  /*01f0*/  IADD3.X R3, PT, PT, RZ, R3, RZ, P2, !PT ;  /* 0x00000003ff037210 */ /* 0x000fce00017fe4ff */
.L_x_6:
[----:B------:R-:W2:Y:S04]  /*0200*/  LDG.E.U16 R20, desc[UR6][R2.64+-0x10] ;  /* 0xfffff00602147981 */ /* 0x000ea8000c1e1500 */
[----:B------:R-:W3:Y:S04]  /*0210*/  LDG.E.U16 R21, desc[UR6][R2.64+-0xe] ;  /* 0xfffff20602157981 */ /* 0x000ee8000c1e1500 */
[----:B------:R-:W4:Y:S04]  /*0220*/  LDG.E.U16 R8, desc[UR6][R2.64+-0xc] ;  /* 0xfffff40602087981 */ /* 0x000f28000c1e1500 */
[----:B------:R-:W5:Y:S04]  /*0230*/  LDG.E.U16 R10, desc[UR6][R2.64+-0xa] ;  /* 0xfffff606020a7981 */ /* 0x000f68000c1e1500 */
[----:B------:R-:W5:Y:S04]  /*0240*/  LDG.E.U16 R12, desc[UR6][R2.64+-0x8] ;  /* 0xfffff806020c7981 */ /* 0x000f68000c1e1500 */
[----:B------:R-:W5:Y:S04]  /*0250*/  LDG.E.U16 R14, desc[UR6][R2.64+-0x6] ;  /* 0xfffffa06020e7981 */ /* 0x000f68000c1e1500 */
[----:B------:R-:W5:Y:S04]  /*0260*/  LDG.E.U16 R15, desc[UR6][R2.64+-0x4] ;  /* 0xfffffc06020f7981 */ /* 0x000f68000c1e1500 */
[----:B------:R-:W5:Y:S04]  /*0270*/  LDG.E.U16 R16, desc[UR6][R2.64+-0x2] ;  /* 0xfffffe0602107981 */ /* 0x000f68000c1e1500 */
[----:B------:R-:W5:Y:S04]  /*0280*/  LDG.E.U16 R17, desc[UR6][R2.64] ;  /* 0x0000000602117981 */ /* 0x000f68000c1e1500 */
[----:B------:R-:W5:Y:S04]  /*0290*/  LDG.E.U16 R18, desc[UR6][R2.64+0x2] ;  /* 0x0000020602127981 */ /* 0x000f68000c1e1500 */
[----:B------:R-:W5:Y:S01]  /*02a0*/  LDG.E.U16 R19, desc[UR6][R2.64+0x4] ;  /* 0x0000040602137981 */ /* 0x000f62000c1e1500 */
[----:B--2---:R-:W-:-:S03]  /*02b0*/  HADD2.F32 R22, -RZ, R20.H0_H0 ;  /* 0x20000014ff167230 */ /* 0x004fc60000004100 */
[----:B------:R-:W2:Y:S02]  /*02c0*/  LDG.E.U16 R20, desc[UR6][R2.64+0x6] ;  /* 0x0000060602147981 */ /* 0x000ea4000c1e1500 */
[----:B------:R-:W-:Y:S02]  /*02d0*/  FADD R22, R22, R13 ;  /* 0x0000000d16167221 */ /* 0x000fe40000000000 */
[----:B------:R-:W2:Y:S01]  /*02e0*/  LDG.E.U16 R13, desc[UR6][R2.64+0x8] ;  /* 0x00000806020d7981 */ /* 0x000ea2000c1e1500 */
[----:B---3--:R-:W-:-:S03]  /*02f0*/  HADD2.F32 R23, -RZ, R21.H0_H0 ;  /* 0x20000015ff177230 */ /* 0x008fc60000004100 */
[----:B------:R-:W3:Y:S02]  /*0300*/  LDG.E.U16 R21, desc[UR6][R2.64+0xa] ;  /* 0x00000a0602157981 */ /* 0x000ee4000c1e1500 */
[----:B------:R-:W-:Y:S02]  /*0310*/  FADD R26, R22, R23 ;  /* 0x00000017161a7221 */ /* 0x000fe40000000000 */
[----:B------:R-:W3:Y:S04]  /*0320*/  LDG.E.U16 R23, desc[UR6][R2.64+0xc] ;  /* 0x00000c0602177981 */ /* 0x000ee8000c1e1500 */
[----:B------:R0:W3:Y:S01]  /*0330*/  LDG.E.U16 R22, desc[UR6][R2.64+0xe] ;  /* 0x00000e0602167981 */ /* 0x0000e2000c1e1500 */
[----:B----4-:R-:W-:Y:S01]  /*0340*/  HADD2.F32 R27, -RZ, R8.H0_H0 ;  /* 0x20000008ff1b7230 */ /* 0x010fe20000004100 */
[----:B------:R-:W-:Y:S01]  /*0350*/  IADD3 R25, PT, PT, R25, 0x10, RZ ;  /* 0x0000001019197810 */ /* 0x000fe20007ffe0ff */
[----:B-----5:R-:W-:-:S02]  /*0360*/  HADD2.F32 R29, -RZ, R14.H0_H0 ;  /* 0x2000000eff1d7230 */ /* 0x020fc40000004100 */
[----:B------:R-:W-:Y:S02]  /*0370*/  HADD2.F32 R15, -RZ, R15.H0_H0 ;  /* 0x2000000fff0f7230 */ /* 0x000fe40000004100 */
[----:B------:R-:W-:Y:S01]  /*0380*/  FADD R26, R26, R27 ;  /* 0x0000001b1a1a7221 */ /* 0x000fe20000000000 */
[----:B------:R-:W-:Y:S01]  /*0390*/  HADD2.F32 R27, -RZ, R10.H0_H0 ;  /* 0x2000000aff1b7230 */ /* 0x000fe20000004100 */
[----:B------:R-:W-:Y:S01]  /*03a0*/  ISETP.NE.AND P1, PT, R25, RZ, PT ;  /* 0x000000ff1900720c */ /* 0x000fe20003f25270 */
[----:B------:R-:W-:Y:S01]  /*03b0*/  HADD2.F32 R16, -RZ, R16.H0_H0 ;  /* 0x20000010ff107230 */ /* 0x000fe20000004100 */
[----:B0-----:R-:W-:Y:S02]  /*03c0*/  IADD3 R2, P2, PT, R2, 0x20, RZ ;  /* 0x0000002002027810 */ /* 0x001fe40007f5e0ff */
[----:B------:R-:W-:Y:S01]  /*03d0*/  FADD R26, R26, R27 ;  /* 0x0000001b1a1a7221 */ /* 0x000fe20000000000 */
[----:B------:R-:W-:Y:S01]  /*03e0*/  HADD2.F32 R27, -RZ, R12.H0_H0 ;  /* 0x2000000cff1b7230 */ /* 0x000fe20000004100 */
[----:B------:R-:W-:Y:S01]  /*03f0*/  IADD3.X R3, PT, PT, RZ, R3, RZ, P2, !PT ;  /* 0x00000003ff037210 */ /* 0x000fe200017fe4ff */
[----:B------:R-:W-:-:S02]  /*0400*/  HADD2.F32 R8, -RZ, R17.H0_H0 ;  /* 0x20000011ff087230 */ /* 0x000fc40000004100 */
[----:B------:R-:W-:Y:S02]  /*0410*/  HADD2.F32 R17, -RZ, R18.H0_H0 ;  /* 0x20000012ff117230 */ /* 0x000fe40000004100 */
[----:B------:R-:W-:Y:S01]  /*0420*/  FADD R26, R26, R27 ;  /* 0x0000001b1a1a7221 */ /* 0x000fe20000000000 */
[----:B------:R-:W-:-:S03]  /*0430*/  HADD2.F32 R19, -RZ, R19.H0_H0 ;  /* 0x20000013ff137230 */ /* 0x000fc60000004100 */
[----:B------:R-:W-:-:S04]  /*0440*/  FADD R26, R26, R29 ;  /* 0x0000001d1a1a7221 */ /* 0x000fc80000000000 */
[----:B------:R-:W-:-:S04]  /*0450*/  FADD R15, R26, R15 ;  /* 0x0000000f1a0f7221 */ /* 0x000fc80000000000 */
[----:B------:R-:W-:-:S04]  /*0460*/  FADD R15, R15, R16 ;  /* 0x000000100f0f7221 */ /* 0x000fc80000000000 */
[----:B------:R-:W-:-:S04]  /*0470*/  FADD R8, R15, R8 ;  /* 0x000000080f087221 */ /* 0x000fc80000000000 */
[----:B------:R-:W-:-:S04]  /*0480*/  FADD R8, R8, R17 ;  /* 0x0000001108087221 */ /* 0x000fc80000000000 */
[----:B------:R-:W-:Y:S01]  /*0490*/  FADD R8, R8, R19 ;  /* 0x0000001308087221 */ /* 0x000fe20000000000 */
[----:B--2---:R-:W-:Y:S02]  /*04a0*/  HADD2.F32 R15, -RZ, R20.H0_H0 ;  /* 0x20000014ff0f7230 */ /* 0x004fe40000004100 */
[----:B------:R-:W-:-:S03]  /*04b0*/  HADD2.F32 R13, -RZ, R13.H0_H0 ;  /* 0x2000000dff0d7230 */ /* 0x000fc60000004100 */
[----:B------:R-:W-:Y:S01]  /*04c0*/  FADD R8, R8, R15 ;  /* 0x0000000f08087221 */ /* 0x000fe20000000000 */
[----:B---3--:R-:W-:-:S03]  /*04d0*/  HADD2.F32 R21, -RZ, R21.H0_H0 ;  /* 0x20000015ff157230 */ /* 0x008fc60000004100 */
[----:B------:R-:W-:Y:S01]  /*04e0*/  FADD R8, R8, R13 ;  /* 0x0000000d08087221 */ /* 0x000fe20000000000 */
[----:B------:R-:W-:-:S03]  /*04f0*/  HADD2.F32 R23, -RZ, R23.H0_H0 ;  /* 0x20000017ff177230 */ /* 0x000fc60000004100 */
[----:B------:R-:W-:Y:S01]  /*0500*/  FADD R8, R8, R21 ;  /* 0x0000001508087221 */ /* 0x000fe20000000000 */
[----:B------:R-:W-:-:S03]  /*0510*/  HADD2.F32 R13, -RZ, R22.H0_H0 ;  /* 0x20000016ff0d7230 */ /* 0x000fc60000004100 */
[----:B------:R-:W-:-:S04]  /*0520*/  FADD R8, R8, R23 ;  /* 0x0000001708087221 */ /* 0x000fc80000000000 */
[----:B------:R-:W-:Y:S01]  /*0530*/  FADD R13, R8, R13 ;  /* 0x0000000d080d7221 */ /* 0x000fe20000000000 */
[----:B------:R-:W-:Y:S06]  /*0540*/  @P1 BRA `(.L_x_6) ;  /* 0xfffffffc002c1947 */ /* 0x000fec000383ffff */
.L_x_5:
[----:B------:R-:W-:Y:S05]  /*0550*/  @!P0 BRA `(.L_x_4) ;  /* 0x00000004000c8947 */ /* 0x000fea0003800000 */
[----:B------:R-:W-:Y:S02]  /*0560*/  ISETP.GE.U32.AND P0, PT, R24, 0x8, PT ;  /* 0x000000081800780c */ /* 0x000fe40003f06070 */
[----:B------:R-:W-:-:S04]  /*0570*/  LOP3.LUT R19, R0, 0x7, RZ, 0xc0, !PT ;  /* 0x0000000700137812 */ /* 0x000fc800078ec0ff */
[----:B------:R-:W-:-:S07]  /*0580*/  ISETP.NE.AND P1, PT, R19, RZ, PT ;  /* 0x000000ff1300720c */ /* 0x000fce0003f25270 */
[----:B------:R-:W-:Y:S06]  /*0590*/  @!P0 BRA `(.L_x_7) ;  /* 0x0000000000688947 */ /* 0x000fec0003800000 */
[----:B------:R-:W-:-:S05]  /*05a0*/  IMAD.WIDE.U32 R2, R11, 0x2, R4 ;  /* 0x000000020b027825 */ /* 0x000fca00078e0004 */
[----:B------:R-:W2:Y:S04]  /*05b0*/  LDG.E.U16 R12, desc[UR6][R2.64] ;  /* 0x00000006020c7981 */ /* 0x000ea8000c1e1500 */
[----:B------:R-:W3:Y:S04]  /*05c0*/  LDG.E.U16 R14, desc[UR6][R2.64+0x2] ;  /* 0x00000206020e7981 */ /* 0x000ee8000c1e1500 */
[----:B------:R-:W4:Y:S04]  /*05d0*/  LDG.E.U16 R16, desc[UR6][R2.64+0x4] ;  /* 0x0000040602107981 */ /* 0x000f28000c1e1500 */
[----:B------:R-:W5:Y:S04]  /*05e0*/  LDG.E.U16 R17, desc[UR6][R2.64+0x6] ;  /* 0x0000060602117981 */ /* 0x000f68000c1e1500 */
[----:B------:R-:W5:Y:S04]  /*05f0*/  LDG.E.U16 R18, desc[UR6][R2.64+0x8] ;  /* 0x0000080602127981 */ /* 0x000f68000c1e1500 */
[----:B------:R-:W5:Y:S04]  /*0600*/  LDG.E.U16 R20, desc[UR6][R2.64+0xa] ;  /* 0x00000a0602147981 */ /* 0x000f68000c1e1500 */
[----:B------:R-:W5:Y:S04]  /*0610*/  LDG.E.U16 R8, desc[UR6][R2.64+0xc] ;  /* 0x00000c0602087981 */ /* 0x000f68000c1e1500 */
[----:B------:R0:W5:Y:S01]  /*0620*/  LDG.E.U16 R10, desc[UR6][R2.64+0xe] ;  /* 0x00000e06020a7981 */ /* 0x000162000c1e1500 */
[----:B------:R-:W-:Y:S01]  /*0630*/  IADD3 R11, PT, PT, R11, 0x8, RZ ;  /* 0x000000080b0b7810 */ /* 0x000fe20007ffe0ff */
[----:B--2---:R-:W-:-:S02]  /*0640*/  HADD2.F32 R12, -RZ, R12.H0_H0 ;  /* 0x2000000cff0c7230 */ /* 0x004fc40000004100 */
[----:B---3--:R-:W-:-:S03]  /*0650*/  HADD2.F32 R15, -RZ, R14.H0_H0 ;  /* 0x2000000eff0f7230 */ /* 0x008fc60000004100 */
[----:B------:R-:W-:Y:S01]  /*0660*/  FADD R12, R13, R12 ;  /* 0x0000000c0d0c7221 */ /* 0x000fe20000000000 */
[----:B----4-:R-:W-:-:S03]  /*0670*/  HADD2.F32 R13, -RZ, R16.H0_H0 ;  /* 0x20000010ff0d7230 */ /* 0x010fc60000004100 */
[----:B------:R-:W-:Y:S01]  /*0680*/  FADD R12, R12, R15 ;  /* 0x0000000f0c0c7221 */ /* 0x000fe20000000000 */
[----:B-----5:R-:W-:-:S03]  /*0690*/  HADD2.F32 R17, -RZ, R17.H0_H0 ;  /* 0x20000011ff117230 */ /* 0x020fc60000004100 */
[----:B------:R-:W-:Y:S01]  /*06a0*/  FADD R12, R12, R13 ;  /* 0x0000000d0c0c7221 */ /* 0x000fe20000000000 */
[----:B------:R-:W-:-:S03]  /*06b0*/  HADD2.F32 R13, -RZ, R18.H0_H0 ;  /* 0x20000012ff0d7230 */ /* 0x000fc60000004100 */
[----:B------:R-:W-:Y:S01]  /*06c0*/  FADD R12, R12, R17 ;  /* 0x000000110c0c7221 */ /* 0x000fe20000000000 */
[----:B------:R-:W-:-:S03]  /*06d0*/  HADD2.F32 R15, -RZ, R20.H0_H0 ;  /* 0x20000014ff0f7230 */ /* 0x000fc60000004100 */
[----:B------:R-:W-:Y:S01]  /*06e0*/  FADD R12, R12, R13 ;  /* 0x0000000d0c0c7221 */ /* 0x000fe20000000000 */
[----:B0-----:R-:W-:-:S03]  /*06f0*/  HADD2.F32 R3, -RZ, R8.H0_H0 ;  /* 0x20000008ff037230 */ /* 0x001fc60000004100 */
[----:B------:R-:W-:Y:S01]  /*0700*/  FADD R12, R12, R15 ;  /* 0x0000000f0c0c7221 */ /* 0x000fe20000000000 */
[----:B------:R-:W-:-:S03]  /*0710*/  HADD2.F32 R10, -RZ, R10.H0_H0 ;  /* 0x2000000aff0a7230 */ /* 0x000fc60000004100 */
[----:B------:R-:W-:-:S04]  /*0720*/  FADD R3, R12, R3 ;  /* 0x000000030c037221 */ /* 0x000fc80000000000 */
[----:B------:R-:W-:-:S07]  /*0730*/  FADD R13, R3, R10 ;  /* 0x0000000a030d7221 */ /* 0x000fce0000000000 */
.L_x_7:
        /* <DEDUP_REMOVED lines=9> */
[----:B------:R-:W5:Y:S01]  /*07d0*/  LDG.E.U16 R16, desc[UR6][R2.64+0x6] ;  /* 0x0000060602107981 */ /* 0x000f62000c1e1500 */
[----:B------:R-:W-:Y:S01]  /*07e0*/  IADD3 R11, PT, PT, R11, 0x4, RZ ;  /* 0x000000040b0b7810 */ /* 0x000fe20007ffe0ff */
[----:B--2---:R-:W-:-:S02]  /*07f0*/  HADD2.F32 R10, -RZ, R10.H0_H0 ;  /* 0x2000000aff0a7230 */ /* 0x004fc40000004100 */
[----:B---3--:R-:W-:-:S03]  /*0800*/  HADD2.F32 R15, -RZ, R12.H0_H0 ;  /* 0x2000000cff0f7230 */ /* 0x008fc60000004100 */
[----:B------:R-:W-:Y:S01]  /*0810*/  FADD R10, R13, R10 ;  /* 0x0000000a0d0a7221 */ /* 0x000fe20000000000 */
[----:B----4-:R-:W-:-:S03]  /*0820*/  HADD2.F32 R13, -RZ, R14.H0_H0 ;  /* 0x2000000eff0d7230 */ /* 0x010fc60000004100 */
[----:B------:R-:W-:Y:S01]  /*0830*/  FADD R10, R10, R15 ;  /* 0x0000000f0a0a7221 */ /* 0x000fe20000000000 */
[----:B-----5:R-:W-:-:S03]  /*0840*/  HADD2.F32 R16, -RZ, R16.H0_H0 ;  /* 0x20000010ff107230 */ /* 0x020fc60000004100 */
[----:B------:R-:W-:-:S04]  /*0850*/  FADD R13, R10, R13 ;  /* 0x0000000d0a0d7221 */ /* 0x000fc80000000000 */
[----:B------:R-:W-:-:S07]  /*0860*/  FADD R13, R13, R16 ;  /* 0x000000100d0d7221 */ /* 0x000fce0000000000 */
.L_x_8:
[----:B------:R-:W-:Y:S05]  /*0870*/  @!P1 BRA `(.L_x_4) ;  /* 0x0000000000449947 */ /* 0x000fea0003800000 */
[----:B------:R-:W0:Y:S01]  /*0880*/  LDCU.64 UR4, c[0x0][0x388] ;  /* 0x00007100ff0477ac */ /* 0x000e220008000a00 */
[C---:B------:R-:W-:Y:S02]  /*0890*/  SHF.L.U64.HI R3, R6.reuse, 0x1, R9 ;  /* 0x0000000106037819 */ /* 0x040fe40000010209 */
[----:B------:R-:W-:Y:S02]  /*08a0*/  SHF.L.U32 R2, R6, 0x1, RZ ;  /* 0x0000000106027819 */ /* 0x000fe400000006ff */
[----:B------:R-:W-:-:S03]  /*08b0*/  IADD3 R8, PT, PT, -R8, RZ, RZ ;  /* 0x000000ff08087210 */ /* 0x000fc60007ffe1ff */
[----:B------:R-:W-:-:S03]  /*08c0*/  IMAD.WIDE.U32 R2, R11, 0x2, R2 ;  /* 0x000000020b027825 */ /* 0x000fc600078e0002 */
[----:B0-----:R-:W-:-:S04]  /*08d0*/  IADD3 R11, P0, PT, R2, UR4, RZ ;  /* 0x00000004020b7c10 */ /* 0x001fc8000ff1e0ff */
[----:B------:R-:W-:-:S09]  /*08e0*/  IADD3.X R12, PT, PT, R3, UR5, RZ, P0, !PT ;  /* 0x00000005030c7c10 */ /* 0x000fd200087fe4ff */
.L_x_9:
[----:B------:R-:W-:Y:S02]  /*08f0*/  MOV R2, R11 ;  /* 0x0000000b00027202 */ /* 0x000fe40000000f00 */
[----:B------:R-:W-:-:S05]  /*0900*/  MOV R3, R12 ;  /* 0x0000000c00037202 */ /* 0x000fca0000000f00 */
[----:B------:R-:W2:Y:S01]  /*0910*/  LDG.E.U16 R2, desc[UR6][R2.64] ;  /* 0x0000000602027981 */ /* 0x000ea2000c1e1500 */
[----:B------:R-:W-:Y:S02]  /*0920*/  IADD3 R8, PT, PT, R8, 0x1, RZ ;  /* 0x0000000108087810 */ /* 0x000fe40007ffe0ff */
[----:B------:R-:W-:Y:S02]  /*0930*/  IADD3 R11, P1, PT, R11, 0x2, RZ ;  /* 0x000000020b0b7810 */ /* 0x000fe40007f3e0ff */
[----:B------:R-:W-:Y:S02]  /*0940*/  ISETP.NE.AND P0, PT, R8, RZ, PT ;  /* 0x000000ff0800720c */ /* 0x000fe40003f05270 */
[----:B------:R-:W-:Y:S01]  /*0950*/  IADD3.X R12, PT, PT, RZ, R12, RZ, P1, !PT ;  /* 0x0000000cff0c7210 */ /* 0x000fe20000ffe4ff */
[----:B--2---:R-:W-:-:S05]  /*0960*/  HADD2.F32 R10, -RZ, R2.H0_H0 ;  /* 0x20000002ff0a7230 */ /* 0x004fca0000004100 */
[----:B------:R-:W-:-:S05]  /*0970*/  FADD R13, R10, R13 ;  /* 0x0000000d0a0d7221 */ /* 0x000fca0000000000 */
[----:B------:R-:W-:Y:S05]  /*0980*/  @P0 BRA `(.L_x_9) ;  /* 0xfffffffc00d80947 */ /* 0x000fea000383ffff */
.L_x_4:
[----:B------:R-:W-:-:S04]  /*0990*/  I2FP.F32.S32 R3, R0 ;  /* 0x0000000000037245 */ /* 0x000fc80000201400 */
[----:B------:R-:W0:Y:S08]  /*09a0*/  MUFU.RCP R0, R3 ;  /* 0x0000000300007308 */ /* 0x000e300000001000 */
[----:B------:R-:W1:Y:S01]  /*09b0*/  FCHK P0, R13, R3 ;  /* 0x000000030d007302 */ /* 0x000e620000000000 */
[----:B0-----:R-:W-:-:S04]  /*09c0*/  FFMA R11, -R3, R0, 1 ;  /* 0x3f800000030b7423 */ /* 0x001fc80000000100 */
[----:B------:R-:W-:-:S04]  /*09d0*/  FFMA R0, R0, R11, R0 ;  /* 0x0000000b00007223 */ /* 0x000fc80000000000 */
[----:B------:R-:W-:-:S04]  /*09e0*/  FFMA R2, R0, R13, RZ ;  /* 0x0000000d00027223 */ /* 0x000fc800000000ff */
[----:B------:R-:W-:-:S04]  /*09f0*/  FFMA R11, -R3, R2, R13 ;  /* 0x00000002030b7223 */ /* 0x000fc8000000010d */
[----:B------:R-:W-:Y:S01]  /*0a00*/  FFMA R0, R0, R11, R2 ;  /* 0x0000000b00007223 */ /* 0x000fe20000000002 */
[----:B-1----:R-:W-:Y:S06]  /*0a10*/  @!P0 BRA `(.L_x_10) ;  /* 0x00000000000c8947 */ /* 0x002fec0003800000 */
[----:B------:R-:W-:Y:S02]  /*0a20*/  MOV R0, R13 ;  /* 0x0000000d00007202 */ /* 0x000fe40000000f00 */
[----:B------:R-:W-:-:S07]  /*0a30*/  MOV R2, 0xa50 ;  /* 0x00000a5000027802 */ /* 0x000fce0000000f00 */
[----:B------:R-:W-:Y:S05]  /*0a40*/  CALL.REL.NOINC `($__internal_0_$__cuda_sm3x_div_rn_noftz_f32_slowpath) ;  /* 0x0000000c00bc7944 */ /* 0x000fea0003c00000 */
.L_x_10:
[----:B------:R-:W0:Y:S01]  /*0a50*/  S2UR UR5, SR_CgaCtaId ;  /* 0x00000000000579c3 */ /* 0x000e220000008800 */
[----:B------:R-:W-:Y:S02]  /*0a60*/  UMOV UR4, 0x400 ;  /* 0x0000040000047882 */ /* 0x000fe40000000000 */
[----:B0-----:R-:W-:-:S09]  /*0a70*/  ULEA UR4, UR5, UR4, 0x18 ;  /* 0x0000000405047291 */ /* 0x001fd2000f8ec0ff */
[----:B------:R0:W-:Y:S03]  /*0a80*/  STS [UR4], R0 ;  /* 0x00000000ff007988 */ /* 0x0001e60008000804 */
.L_x_3:
[----:B------:R-:W-:Y:S05]  /*0a90*/  BSYNC.RECONVERGENT B0 ;  /* 0x0000000000007941 */ /* 0x000fea0003800200 */
.L_x_2:
[----:B------:R-:W-:Y:S01]  /*0aa0*/  BAR.SYNC.DEFER_BLOCKING 0x0 ;  /* 0x0000000000007b1d */ /* 0x000fe20000010000 */
[----:B------:R-:W-:-:S05]  /*0ab0*/  ISETP.NE.AND P0, PT, R7, RZ, PT ;  /* 0x000000ff0700720c */ /* 0x000fca0003f05270 */
[----:B------:R-:W-:Y:S08]  /*0ac0*/  BSSY.RECONVERGENT B0, `(.L_x_11) ;  /* 0x00000c1000007945 */ /* 0x000ff00003800200 */
[----:B------:R-:W-:Y:S05]  /*0ad0*/  @P0 BRA `(.L_x_12) ;  /* 0x0000000800fc0947 */ /* 0x000fea0003800000 */
[----:B0-----:R-:W0:Y:S01]  /*0ae0*/  LDC R0, c[0x0][0x3a4] ;  /* 0x0000e900ff007b82 */ /* 0x001e220000000800 */
[----:B------:R-:W-:Y:S01]  /*0af0*/  HFMA2 R13, -RZ, RZ, 0, 0 ;  /* 0x00000000ff0d7431 */ /* 0x000fe200000001ff */
[----:B0-----:R-:W-:-:S13]  /*0b00*/  ISETP.GE.AND P0, PT, R0, 0x1, PT ;  /* 0x000000010000780c */ /* 0x001fda0003f06270 */
[----:B------:R-:W-:Y:S05]  /*0b10*/  @!P0 BRA `(.L_x_13) ;  /* 0x0000000800a08947 */ /* 0x000fea0003800000 */
[----:B------:R-:W0:Y:S01]  /*0b20*/  S2UR UR5, SR_CgaCtaId ;  /* 0x00000000000579c3 */ /* 0x000e220000008800 */
[C---:B------:R-:W-:Y:S01]  /*0b30*/  ISETP.GE.U32.AND P1, PT, R0.reuse, 0x10, PT ;  /* 0x000000100000780c */ /* 0x040fe20003f26070 */
[----:B------:R-:W-:Y:S01]  /*0b40*/  UMOV UR4, 0x400 ;  /* 0x0000040000047882 */ /* 0x000fe20000000000 */
[----:B------:R-:W-:Y:S02]  /*0b50*/  LOP3.LUT R24, R0, 0xf, RZ, 0xc0, !PT ;  /* 0x0000000f00187812 */ /* 0x000fe400078ec0ff */
[----:B------:R-:W-:Y:S02]  /*0b60*/  MOV R11, RZ ;  /* 0x000000ff000b7202 */ /* 0x000fe40000000f00 */
[----:B------:R-:W-:Y:S02]  /*0b70*/  ISETP.NE.AND P0, PT, R24, RZ, PT ;  /* 0x000000ff1800720c */ /* 0x000fe40003f05270 */
[----:B------:R-:W-:Y:S01]  /*0b80*/  MOV R13, RZ ;  /* 0x000000ff000d7202 */ /* 0x000fe20000000f00 */
[----:B0-----:R-:W-:-:S09]  /*0b90*/  ULEA UR4, UR5, UR4, 0x18 ;  /* 0x0000000405047291 */ /* 0x001fd2000f8ec0ff */
[----:B------:R-:W0:Y:S01]  /*0ba0*/  LDS R8, [UR4] ;  /* 0x00000004ff087984 */ /* 0x000e220008000800 */
[----:B------:R-:W-:Y:S05]  /*0bb0*/  @!P1 BRA `(.L_x_14) ;  /* 0x0000000400349947 */ /* 0x000fea0003800000 */
[----:B------:R-:W1:Y:S01]  /*0bc0*/  LDC.64 R2, c[0x0][0x388] ;  /* 0x0000e200ff027b82 */ /* 0x000e620000000a00 */
[----:B------:R-:W-:Y:S02]  /*0bd0*/  LOP3.LUT R11, R0, 0x7ffffff0, RZ, 0xc0, !PT ;  /* 0x7ffffff0000b7812 */ /* 0x000fe400078ec0ff */
[----:B------:R-:W-:Y:S02]  /*0be0*/  MOV R13, RZ ;  /* 0x000000ff000d7202 */ /* 0x000fe40000000f00 */
[----:B------:R-:W-:Y:S02]  /*0bf0*/  IADD3 R25, PT, PT, -R11, RZ, RZ ;  /* 0x000000ff0b197210 */ /* 0x000fe40007ffe1ff */
[----:B-1----:R-:W-:-:S04]  /*0c00*/  LEA R2, P1, R6, R2, 0x1 ;  /* 0x0000000206027211 */ /* 0x002fc800078208ff */
[----:B------:R-:W-:Y:S02]  /*0c10*/  IADD3 R2, P2, PT, R2, 0x10, RZ ;  /* 0x0000001002027810 */ /* 0x000fe40007f5e0ff */
[----:B------:R-:W-:-:S04]  /*0c20*/  LEA.HI.X R3, R6, R3, R9, 0x1, P1 ;  /* 0x0000000306037211 */ /* 0x000fc800008f0c09 */
[----:B------:R-:W-:-:S07]  /*0c30*/  IADD3.X R3, PT, PT, RZ, R3, RZ, P2, !PT ;  /* 0x00000003ff037210 */ /* 0x000fce00017fe4ff */
.L_x_15:
        /* <DEDUP_REMOVED lines=9> */
[----:B------:R-:W5:Y:S01]  /*0cd0*/  LDG.E.U16 R16, desc[UR6][R2.64+0x2] ;  /* 0x0000020602107981 */ /* 0x000f62000c1e1500 */
[----:B--2---:R-:W-:-:S02]  /*0ce0*/  HADD2.F32 R19, -RZ, R19.H0_H0 ;  /* 0x20000013ff137230 */ /* 0x004fc40000004100 */
[----:B---3--:R-:W-:-:S03]  /*0cf0*/  HADD2.F32 R21, -RZ, R21.H0_H0 ;  /* 0x20000015ff157230 */ /* 0x008fc60000004100 */
[----:B0-----:R-:W-:Y:S02]  /*0d00*/  FADD R22, -R8, R19 ;  /* 0x0000001308167221 */ /* 0x001fe40000000100 */
[----:B------:R-:W2:Y:S02]  /*0d10*/  LDG.E.U16 R19, desc[UR6][R2.64+0x4] ;  /* 0x0000040602137981 */ /* 0x000ea4000c1e1500 */
[----:B------:R-:W-:Y:S01]  /*0d20*/  FFMA R22, R22, R22, R13 ;  /* 0x0000001616167223 */ /* 0x000fe2000000000d */
[C---:B------:R-:W-:Y:S01]  /*0d30*/  FADD R21, -R8.reuse, R21 ;  /* 0x0000001508157221 */ /* 0x040fe20000000100 */
[----:B------:R-:W3:Y:S01]  /*0d40*/  LDG.E.U16 R13, desc[UR6][R2.64+0x6] ;  /* 0x00000606020d7981 */ /* 0x000ee2000c1e1500 */
[----:B----4-:R-:W-:Y:S02]  /*0d50*/  HADD2.F32 R23, -RZ, R20.H0_H0 ;  /* 0x20000014ff177230 */ /* 0x010fe40000004100 */
[----:B------:R-:W-:Y:S01]  /*0d60*/  FFMA R22, R21, R21, R22 ;  /* 0x0000001515167223 */ /* 0x000fe20000000016 */
[----:B------:R-:W4:Y:S04]  /*0d70*/  LDG.E.U16 R20, desc[UR6][R2.64+0xa] ;  /* 0x00000a0602147981 */ /* 0x000f28000c1e1500 */
[----:B------:R-:W4:Y:S01]  /*0d80*/  LDG.E.U16 R21, desc[UR6][R2.64+0x8] ;  /* 0x0000080602157981 */ /* 0x000f22000c1e1500 */
[----:B------:R-:W-:-:S04]  /*0d90*/  FADD R23, -R8, R23 ;  /* 0x0000001708177221 */ /* 0x000fc80000000100 */
[----:B------:R-:W-:Y:S02]  /*0da0*/  FFMA R26, R23, R23, R22 ;  /* 0x00000017171a7223 */ /* 0x000fe40000000016 */
[----:B------:R-:W4:Y:S04]  /*0db0*/  LDG.E.U16 R23, desc[UR6][R2.64+0xc] ;  /* 0x00000c0602177981 */ /* 0x000f28000c1e1500 */
[----:B------:R0:W4:Y:S01]  /*0dc0*/  LDG.E.U16 R22, desc[UR6][R2.64+0xe] ;  /* 0x00000e0602167981 */ /* 0x000122000c1e1500 */
[----:B-----5:R-:W-:Y:S02]  /*0dd0*/  HADD2.F32 R27, -RZ, R12.H0_H0 ;  /* 0x2000000cff1b7230 */ /* 0x020fe40000004100 */
[----:B------:R-:W-:-:S03]  /*0de0*/  HADD2.F32 R29, -RZ, R14.H0_H0 ;  /* 0x2000000eff1d7230 */ /* 0x000fc60000004100 */
[C---:B------:R-:W-:Y:S02]  /*0df0*/  FADD R27, -R8.reuse, R27 ;  /* 0x0000001b081b7221 */ /* 0x040fe40000000100 */
[C---:B------:R-:W-:Y:S02]  /*0e00*/  FADD R29, -R8.reuse, R29 ;  /* 0x0000001d081d7221 */ /* 0x040fe40000000100 */
[----:B------:R-:W-:Y:S01]  /*0e10*/  FFMA R26, R27, R27, R26 ;  /* 0x0000001b1b1a7223 */ /* 0x000fe2000000001a */
[----:B------:R-:W-:Y:S02]  /*0e20*/  HADD2.F32 R27, -RZ, R10.H0_H0 ;  /* 0x2000000aff1b7230 */ /* 0x000fe40000004100 */
[----:B------:R-:W-:Y:S02]  /*0e30*/  HADD2.F32 R15, -RZ, R15.H0_H0 ;  /* 0x2000000fff0f7230 */ /* 0x000fe40000004100 */
[----:B------:R-:W-:Y:S01]  /*0e40*/  FFMA R26, R29, R29, R26 ;  /* 0x0000001d1d1a7223 */ /* 0x000fe2000000001a */
[----:B------:R-:W-:-:S02]  /*0e50*/  FADD R27, -R8, R27 ;  /* 0x0000001b081b7221 */ /* 0x000fc40000000100 */
[C---:B------:R-:W-:Y:S02]  /*0e60*/  FADD R15, -R8.reuse, R15 ;  /* 0x0000000f080f7221 */ /* 0x040fe40000000100 */
[----:B------:R-:W-:Y:S01]  /*0e70*/  FFMA R26, R27, R27, R26 ;  /* 0x0000001b1b1a7223 */ /* 0x000fe2000000001a */
[----:B------:R-:W-:Y:S02]  /*0e80*/  HADD2.F32 R27, -RZ, R18.H0_H0 ;  /* 0x20000012ff1b7230 */ /* 0x000fe40000004100 */
[----:B------:R-:W-:Y:S02]  /*0e90*/  HADD2.F32 R17, -RZ, R17.H0_H0 ;  /* 0x20000011ff117230 */ /* 0x000fe40000004100 */
[----:B------:R-:W-:Y:S01]  /*0ea0*/  FFMA R26, R15, R15, R26 ;  /* 0x0000000f0f1a7223 */ /* 0x000fe2000000001a */
[C---:B------:R-:W-:Y:S01]  /*0eb0*/  FADD R27, -R8.reuse, R27 ;  /* 0x0000001b081b7221 */ /* 0x040fe20000000100 */
[----:B------:R-:W-:Y:S02]  /*0ec0*/  HADD2.F32 R15, -RZ, R16.H0_H0 ;  /* 0x20000010ff0f7230 */ /* 0x000fe40000004100 */
[----:B------:R-:W-:Y:S01]  /*0ed0*/  FADD R17, -R8, R17 ;  /* 0x0000001108117221 */ /* 0x000fe20000000100 */
[----:B------:R-:W-:-:S02]  /*0ee0*/  FFMA R26, R27, R27, R26 ;  /* 0x0000001b1b1a7223 */ /* 0x000fc4000000001a */
[----:B------:R-:W-:Y:S02]  /*0ef0*/  FADD R15, -R8, R15 ;  /* 0x0000000f080f7221 */ /* 0x000fe40000000100 */
[----:B------:R-:W-:-:S04]  /*0f00*/  FFMA R26, R17, R17, R26 ;  /* 0x00000011111a7223 */ /* 0x000fc8000000001a */
[----:B------:R-:W-:Y:S01]  /*0f10*/  FFMA R26, R15, R15, R26 ;  /* 0x0000000f0f1a7223 */ /* 0x000fe2000000001a */
[----:B------:R-:W-:-:S04]  /*0f20*/  IADD3 R25, PT, PT, R25, 0x10, RZ ;  /* 0x0000001019197810 */ /* 0x000fc80007ffe0ff */
[----:B------:R-:W-:Y:S02]  /*0f30*/  ISETP.NE.AND P1, PT, R25, RZ, PT ;  /* 0x000000ff1900720c */ /* 0x000fe40003f25270 */
[----:B0-----:R-:W-:-:S04]  /*0f40*/  IADD3 R2, P2, PT, R2, 0x20, RZ ;  /* 0x0000002002027810 */ /* 0x001fc80007f5e0ff */
[----:B------:R-:W-:Y:S01]  /*0f50*/  IADD3.X R3, PT, PT, RZ, R3, RZ, P2, !PT ;  /* 0x00000003ff037210 */ /* 0x000fe200017fe4ff */
[----:B--2---:R-:W-:Y:S02]  /*0f60*/  HADD2.F32 R19, -RZ, R19.H0_H0 ;  /* 0x20000013ff137230 */ /* 0x004fe40000004100 */
[----:B---3--:R-:W-:-:S03]  /*0f70*/  HADD2.F32 R13, -RZ, R13.H0_H0 ;  /* 0x2000000dff0d7230 */ /* 0x008fc60000004100 */
[----:B------:R-:W-:-:S04]  /*0f80*/  FADD R19, -R8, R19 ;  /* 0x0000001308137221 */ /* 0x000fc80000000100 */
[----:B------:R-:W-:Y:S01]  /*0f90*/  FFMA R26, R19, R19, R26 ;  /* 0x00000013131a7223 */ /* 0x000fe2000000001a */
[----:B------:R-:W-:Y:S01]  /*0fa0*/  FADD R13, -R8, R13 ;  /* 0x0000000d080d7221 */ /* 0x000fe20000000100 */
[----:B----4-:R-:W-:-:S03]  /*0fb0*/  HADD2.F32 R21, -RZ, R21.H0_H0 ;  /* 0x20000015ff157230 */ /* 0x010fc60000004100 */
[----:B------:R-:W-:Y:S01]  /*0fc0*/  FFMA R26, R13, R13, R26 ;  /* 0x0000000d0d1a7223 */ /* 0x000fe2000000001a */
[----:B------:R-:W-:Y:S02]  /*0fd0*/  HADD2.F32 R13, -RZ, R20.H0_H0 ;  /* 0x20000014ff0d7230 */ /* 0x000fe40000004100 */
[C---:B------:R-:W-:Y:S01]  /*0fe0*/  FADD R21, -R8.reuse, R21 ;  /* 0x0000001508157221 */ /* 0x040fe20000000100 */
[----:B------:R-:W-:Y:S02]  /*0ff0*/  HADD2.F32 R23, -RZ, R23.H0_H0 ;  /* 0x20000017ff177230 */ /* 0x000fe40000004100 */
[----:B------:R-:W-:Y:S01]  /*1000*/  FADD R13, -R8, R13 ;  /* 0x0000000d080d7221 */ /* 0x000fe20000000100 */
[----:B------:R-:W-:-:S04]  /*1010*/  FFMA R26, R21, R21, R26 ;  /* 0x00000015151a7223 */ /* 0x000fc8000000001a */
[----:B------:R-:W-:Y:S01]  /*1020*/  FFMA R26, R13, R13, R26 ;  /* 0x0000000d0d1a7223 */ /* 0x000fe2000000001a */
[----:B------:R-:W-:Y:S02]  /*1030*/  HADD2.F32 R13, -RZ, R22.H0_H0 ;  /* 0x20000016ff0d7230 */ /* 0x000fe40000004100 */
[----:B------:R-:W-:-:S04]  /*1040*/  FADD R23, -R8, R23 ;  /* 0x0000001708177221 */ /* 0x000fc80000000100 */
[----:B------:R-:W-:Y:S01]  /*1050*/  FFMA R26, R23, R23, R26 ;  /* 0x00000017171a7223 */ /* 0x000fe2000000001a */
[----:B------:R-:W-:-:S04]  /*1060*/  FADD R13, -R8, R13 ;  /* 0x0000000d080d7221 */ /* 0x000fc80000000100 */
[----:B------:R-:W-:Y:S01]  /*1070*/  FFMA R13, R13, R13, R26 ;  /* 0x0000000d0d0d7223 */ /* 0x000fe2000000001a */
[----:B------:R-:W-:Y:S06]  /*1080*/  @P1 BRA `(.L_x_15) ;  /* 0xfffffff800ec1947 */ /* 0x000fec000383ffff */
.L_x_14:
        /* <DEDUP_REMOVED lines=17> */
[----:B0-----:R-:W-:Y:S01]  /*11a0*/  FADD R16, -R8, R17 ;  /* 0x0000001108107221 */ /* 0x001fe20000000100 */
[----:B----4-:R-:W-:-:S03]  /*11b0*/  HADD2.F32 R17, -RZ, R20.H0_H0 ;  /* 0x20000014ff117230 */ /* 0x010fc60000004100 */
[----:B------:R-:W-:Y:S01]  /*11c0*/  FFMA R13, R16, R16, R13 ;  /* 0x00000010100d7223 */ /* 0x000fe2000000000d */
[----:B------:R-:W-:Y:S01]  /*11d0*/  FADD R16, -R8, R19 ;  /* 0x0000001308107221 */ /* 0x000fe20000000100 */
[----:B-----5:R-:W-:-:S03]  /*11e0*/  HADD2.F32 R19, -RZ, R22.H0_H0 ;  /* 0x20000016ff137230 */ /* 0x020fc60000004100 */
[----:B------:R-:W-:Y:S01]  /*11f0*/  FFMA R13, R16, R16, R13 ;  /* 0x00000010100d7223 */ /* 0x000fe2000000000d */
[C---:B------:R-:W-:Y:S01]  /*1200*/  FADD R16, -R8.reuse, R17 ;  /* 0x0000001108107221 */ /* 0x040fe20000000100 */
[----:B-1----:R-:W-:Y:S02]  /*1210*/  HADD2.F32 R3, -RZ, R14.H0_H0 ;  /* 0x2000000eff037230 */ /* 0x002fe40000004100 */
[----:B------:R-:W-:Y:S01]  /*1220*/  FADD R2, -R8, R19 ;  /* 0x0000001308027221 */ /* 0x000fe20000000100 */
[----:B------:R-:W-:Y:S01]  /*1230*/  FFMA R13, R16, R16, R13 ;  /* 0x00000010100d7223 */ /* 0x000fe2000000000d */
[----:B------:R-:W-:-:S03]  /*1240*/  HADD2.F32 R17, -RZ, R10.H0_H0 ;  /* 0x2000000aff117230 */ /* 0x000fc60000004100 */
[----:B------:R-:W-:Y:S01]  /*1250*/  FFMA R13, R2, R2, R13 ;  /* 0x00000002020d7223 */ /* 0x000fe2000000000d */
[----:B------:R-:W-:Y:S01]  /*1260*/  FADD R2, -R8, R3 ;  /* 0x0000000308027221 */ /* 0x000fe20000000100 */
[----:B------:R-:W-:-:S03]  /*1270*/  HADD2.F32 R3, -RZ, R12.H0_H0 ;  /* 0x2000000cff037230 */ /* 0x000fc60000004100 */
[----:B------:R-:W-:Y:S01]  /*1280*/  FFMA R13, R2, R2, R13 ;  /* 0x00000002020d7223 */ /* 0x000fe2000000000d */
[C---:B------:R-:W-:Y:S01]  /*1290*/  FADD R2, -R8.reuse, R17 ;  /* 0x0000001108027221 */ /* 0x040fe20000000100 */
[----:B------:R-:W-:Y:S02]  /*12a0*/  HADD2.F32 R15, -RZ, R15.H0_H0 ;  /* 0x2000000fff0f7230 */ /* 0x000fe40000004100 */
[----:B------:R-:W-:Y:S01]  /*12b0*/  FADD R10, -R8, R3 ;  /* 0x00000003080a7221 */ /* 0x000fe20000000100 */
[----:B------:R-:W-:Y:S02]  /*12c0*/  FFMA R13, R2, R2, R13 ;  /* 0x00000002020d7223 */ /* 0x000fe4000000000d */
[----:B------:R-:W-:Y:S02]  /*12d0*/  FADD R2, -R8, R15 ;  /* 0x0000000f08027221 */ /* 0x000fe40000000100 */
[----:B------:R-:W-:-:S04]  /*12e0*/  FFMA R13, R10, R10, R13 ;  /* 0x0000000a0a0d7223 */ /* 0x000fc8000000000d */
[----:B------:R-:W-:-:S07]  /*12f0*/  FFMA R13, R2, R2, R13 ;  /* 0x00000002020d7223 */ /* 0x000fce000000000d */
.L_x_16:
        /* <DEDUP_REMOVED lines=13> */
[----:B0-----:R-:W-:Y:S01]  /*13d0*/  FADD R10, -R8, R3 ;  /* 0x00000003080a7221 */ /* 0x001fe20000000100 */
[----:B----4-:R-:W-:-:S03]  /*13e0*/  HADD2.F32 R3, -RZ, R12.H0_H0 ;  /* 0x2000000cff037230 */ /* 0x010fc60000004100 */
[----:B------:R-:W-:Y:S01]  /*13f0*/  FFMA R10, R10, R10, R13 ;  /* 0x0000000a0a0a7223 */ /* 0x000fe2000000000d */
[C---:B------:R-:W-:Y:S01]  /*1400*/  FADD R17, -R8.reuse, R17 ;  /* 0x0000001108117221 */ /* 0x040fe20000000100 */
[----:B-----5:R-:W-:Y:S02]  /*1410*/  HADD2.F32 R13, -RZ, R16.H0_H0 ;  /* 0x20000010ff0d7230 */ /* 0x020fe40000004100 */
[C---:B------:R-:W-:Y:S01]  /*1420*/  FADD R3, -R8.reuse, R3 ;  /* 0x0000000308037221 */ /* 0x040fe20000000100 */
[----:B------:R-:W-:Y:S02]  /*1430*/  FFMA R10, R17, R17, R10 ;  /* 0x00000011110a7223 */ /* 0x000fe4000000000a */
[----:B------:R-:W-:Y:S02]  /*1440*/  FADD R13, -R8, R13 ;  /* 0x0000000d080d7221 */ /* 0x000fe40000000100 */
[----:B------:R-:W-:-:S04]  /*1450*/  FFMA R10, R3, R3, R10 ;  /* 0x00000003030a7223 */ /* 0x000fc8000000000a */
[----:B------:R-:W-:-:S07]  /*1460*/  FFMA R13, R13, R13, R10 ;  /* 0x0000000d0d0d7223 */ /* 0x000fce000000000a */
.L_x_17:
[----:B------:R-:W-:Y:S05]  /*1470*/  @!P1 BRA `(.L_x_13) ;  /* 0x0000000000489947 */ /* 0x000fea0003800000 */
[----:B------:R-:W1:Y:S01]  /*1480*/  LDCU.64 UR4, c[0x0][0x388] ;  /* 0x00007100ff0477ac */ /* 0x000e620008000a00 */
[C---:B------:R-:W-:Y:S02]  /*1490*/  SHF.L.U64.HI R15, R6.reuse, 0x1, R9 ;  /* 0x00000001060f7819 */ /* 0x040fe40000010209 */
[----:B------:R-:W-:-:S05]  /*14a0*/  SHF.L.U32 R14, R6, 0x1, RZ ;  /* 0x00000001060e7819 */ /* 0x000fca00000006ff */
[----:B------:R-:W-:-:S03]  /*14b0*/  IMAD.WIDE.U32 R10, R11, 0x2, R14 ;  /* 0x000000020b0a7825 */ /* 0x000fc600078e000e */
[----:B-1----:R-:W-:Y:S02]  /*14c0*/  IADD3 R14, P0, PT, R10, UR4, RZ ;  /* 0x000000040a0e7c10 */ /* 0x002fe4000ff1e0ff */
[----:B------:R-:W-:Y:S02]  /*14d0*/  IADD3 R10, PT, PT, -R2, RZ, RZ ;  /* 0x000000ff020a7210 */ /* 0x000fe40007ffe1ff */
[----:B------:R-:W-:-:S09]  /*14e0*/  IADD3.X R15, PT, PT, R11, UR5, RZ, P0, !PT ;  /* 0x000000050b0f7c10 */ /* 0x000fd200087fe4ff */
.L_x_18:
        /* <DEDUP_REMOVED lines=8> */
[----:B0-----:R-:W-:-:S04]  /*1570*/  FADD R12, -R8, R11 ;  /* 0x0000000b080c7221 */ /* 0x001fc80000000100 */
[----:B------:R-:W-:Y:S01]  /*1580*/  FFMA R13, R12, R12, R13 ;  /* 0x0000000c0c0d7223 */ /* 0x000fe2000000000d */
[----:B------:R-:W-:Y:S06]  /*1590*/  @P0 BRA `(.L_x_18) ;  /* 0xfffffffc00d40947 */ /* 0x000fec000383ffff */
.L_x_13:
[----:B0-----:R-:W-:-:S04]  /*15a0*/  I2FP.F32.S32 R8, R0 ;  /* 0x0000000000087245 */ /* 0x001fc80000201400 */
        /* <DEDUP_REMOVED lines=9> */
[----:B------:R-:W-:Y:S02]  /*1640*/  MOV R3, R8 ;  /* 0x0000000800037202 */ /* 0x000fe40000000f00 */
[----:B------:R-:W-:-:S07]  /*1650*/  MOV R2, 0x1670 ;  /* 0x0000167000027802 */ /* 0x000fce0000000f00 */
[----:B------:R-:W-:Y:S05]  /*1660*/  CALL.REL.NOINC `($__internal_0_$__cuda_sm3x_div_rn_noftz_f32_slowpath) ;  /* 0x0000000000b47944 */ /* 0x000fea0003c00000 */
.L_x_19:
[----:B------:R-:W0:Y:S01]  /*1670*/  S2UR UR5, SR_CgaCtaId ;  /* 0x00000000000579c3 */ /* 0x000e220000008800 */
[----:B------:R-:W1:Y:S01]  /*1680*/  LDCU UR8, c[0x0][0x3a8] ;  /* 0x00007500ff0877ac */ /* 0x000e620008000800 */
[----:B------:R-:W-:Y:S01]  /*1690*/  UMOV UR4, 0x400 ;  /* 0x0000040000047882 */ /* 0x000fe20000000000 */
[----:B-1----:R-:W-:Y:S01]  /*16a0*/  FADD R0, R0, UR8 ;  /* 0x0000000800007e21 */ /* 0x002fe20008000000 */
[----:B0-----:R-:W-:-:S09]  /*16b0*/  ULEA UR4, UR5, UR4, 0x18 ;  /* 0x0000000405047291 */ /* 0x001fd2000f8ec0ff */
[----:B------:R1:W-:Y:S03]  /*16c0*/  STS [UR4+0x4], R0 ;  /* 0x00000400ff007988 */ /* 0x0003e60008000804 */
.L_x_12:
[----:B------:R-:W-:Y:S05]  /*16d0*/  BSYNC.RECONVERGENT B0 ;  /* 0x0000000000007941 */ /* 0x000fea0003800200 */
.L_x_11:
[----:B------:R-:W2:Y:S01]  /*16e0*/  LDCU UR10, c[0x0][0x3a4] ;  /* 0x00007480ff0a77ac */ /* 0x000ea20008000800 */
[----:B------:R-:W-:Y:S01]  /*16f0*/  BAR.SYNC.DEFER_BLOCKING 0x0 ;  /* 0x0000000000007b1d */ /* 0x000fe20000010000 */
[----:B--2---:R-:W-:-:S13]  /*1700*/  ISETP.GE.AND P0, PT, R7, UR10, PT ;  /* 0x0000000a07007c0c */ /* 0x004fda000bf06270 */
[----:B------:R-:W-:Y:S05]  /*1710*/  @P0 EXIT ;  /* 0x000000000000094d */ /* 0x000fea0003800000 */
[----:B------:R-:W2:Y:S01]  /*1720*/  S2UR UR5, SR_CgaCtaId ;  /* 0x00000000000579c3 */ /* 0x000ea20000008800 */
[----:B------:R-:W-:Y:S01]  /*1730*/  UMOV UR4, 0x400 ;  /* 0x0000040000047882 */ /* 0x000fe20000000000 */
[----:B------:R-:W3:Y:S06]  /*1740*/  LDCU.64 UR8, c[0x0][0x380] ;  /* 0x00007000ff0877ac */ /* 0x000eec0008000a00 */
[----:B------:R-:W4:Y:S08]  /*1750*/  LDC.64 R10, c[0x0][0x390] ;  /* 0x0000e400ff0a7b82 */ /* 0x000f300000000a00 */
[----:B------:R-:W0:Y:S01]  /*1760*/  LDC.64 R12, c[0x0][0x398] ;  /* 0x0000e600ff0c7b82 */ /* 0x000e220000000a00 */
[----:B--2---:R-:W-:-:S09]  /*1770*/  ULEA UR4, UR5, UR4, 0x18 ;  /* 0x0000000405047291 */ /* 0x004fd2000f8ec0ff */
[----:B------:R-:W2:Y:S02]  /*1780*/  LDS.64 R2, [UR4] ;  /* 0x00000004ff027984 */ /* 0x000ea40008000a00 */
[----:B------:R-:W0:Y:S01]  /*1790*/  LDCU UR4, c[0x0][0x360] ;  /* 0x00006c00ff0477ac */ /* 0x000e220008000800 */
[----:B--2---:R-:W-:-:S13]  /*17a0*/  FSETP.GEU.AND P0, PT, |R3|, 1.175494350822287508e-38, PT ;  /* 0x008000000300780b */ /* 0x004fda0003f0e200 */
[----:B------:R-:W-:-:S04]  /*17b0*/  @!P0 FMUL R3, R3, 16777216 ;  /* 0x4b80000003038820 */ /* 0x000fc80000400000 */
[----:B01----:R-:W0:Y:S02]  /*17c0*/  MUFU.RSQ R0, R3 ;  /* 0x0000000300007308 */ /* 0x003e240000001400 */
[----:B0--34-:R-:W-:-:S07]  /*17d0*/  @!P0 FMUL R0, R0, 4096 ;  /* 0x4580000000008820 */ /* 0x019fce0000400000 */
.L_x_20:
[----:B------:R-:W-:-:S04]  /*17e0*/  IMAD.WIDE R14, R7, 0x2, R4 ;  /* 0x00000002070e7825 */ /* 0x000fc800078e0204 */
[C---:B------:R-:W-:Y:S02]  /*17f0*/  IMAD.WIDE R16, R7.reuse, 0x2, R10 ;  /* 0x0000000207107825 */ /* 0x040fe400078e020a */
[----:B------:R-:W2:Y:S02]  /*1800*/  LDG.E.U16 R14, desc[UR6][R14.64] ;  /* 0x000000060e0e7981 */ /* 0x000ea4000c1e1500 */
[----:B------:R-:W-:Y:S02]  /*1810*/  IMAD.WIDE R18, R7, 0x2, R12 ;  /* 0x0000000207127825 */ /* 0x000fe400078e020c */
[----:B------:R-:W3:Y:S04]  /*1820*/  LDG.E.U16 R16, desc[UR6][R16.64] ;  /* 0x0000000610107981 */ /* 0x000ee8000c1e1500 */
[----:B------:R-:W4:Y:S01]  /*1830*/  LDG.E.U16 R18, desc[UR6][R18.64] ;  /* 0x0000000612127981 */ /* 0x000f22000c1e1500 */
[----:B------:R-:W-:Y:S01]  /*1840*/  IADD3 R21, P0, PT, R6, R7, RZ ;  /* 0x0000000706157210 */ /* 0x000fe20007f1e0ff */
[----:B--2---:R-:W-:-:S02]  /*1850*/  HADD2.F32 R3, -RZ, R14.H0_H0 ;  /* 0x2000000eff037230 */ /* 0x004fc40000004100 */
[----:B---3--:R-:W-:-:S03]  /*1860*/  HADD2.F32 R8, -RZ, R16.H0_H0 ;  /* 0x20000010ff087230 */ /* 0x008fc60000004100 */
[----:B------:R-:W-:Y:S01]  /*1870*/  FADD R3, R3, -R2 ;  /* 0x8000000203037221 */ /* 0x000fe20000000000 */
[----:B----4-:R-:W-:-:S03]  /*1880*/  HADD2.F32 R20, -RZ, R18.H0_H0 ;  /* 0x20000012ff147230 */ /* 0x010fc60000004100 */
[----:B------:R-:W-:-:S04]  /*1890*/  FMUL R3, R0, R3 ;  /* 0x0000000300037220 */ /* 0x000fc80000400000 */
[----:B------:R-:W-:Y:S01]  /*18a0*/  FFMA R3, R3, R8, R20 ;  /* 0x0000000803037223 */ /* 0x000fe20000000014 */
[----:B------:R-:W-:Y:S02]  /*18b0*/  LEA.HI.X.SX32 R8, R7, R9, 0x1, P0 ;  /* 0x0000000907087211 */ /* 0x000fe400000f0eff */
[C---:B------:R-:W-:Y:S02]  /*18c0*/  LEA R14, P0, R21.reuse, UR8, 0x1 ;  /* 0x00000008150e7c11 */ /* 0x040fe4000f8008ff */
[----:B------:R-:W-:Y:S02]  /*18d0*/  F2FP.F16.F32.PACK_AB R3, RZ, R3 ;  /* 0x00000003ff03723e */ /* 0x000fe400000000ff */
[----:B------:R-:W-:Y:S02]  /*18e0*/  LEA.HI.X R15, R21, UR9, R8, 0x1, P0 ;  /* 0x00000009150f7c11 */ /* 0x000fe400080f0c08 */
[----:B------:R-:W-:-:S03]  /*18f0*/  IADD3 R7, PT, PT, R7, UR4, RZ ;  /* 0x0000000407077c10 */ /* 0x000fc6000fffe0ff */
[----:B------:R0:W-:Y:S01]  /*1900*/  STG.E.U16 desc[UR6][R14.64], R3 ;  /* 0x000000030e007986 */ /* 0x0001e2000c101506 */
[----:B------:R-:W-:-:S13]  /*1910*/  ISETP.GE.AND P0, PT, R7, UR10, PT ;  /* 0x0000000a07007c0c */ /* 0x000fda000bf06270 */
[----:B0-----:R-:W-:Y:S05]  /*1920*/  @!P0 BRA `(.L_x_20) ;  /* 0xfffffffc00ac8947 */ /* 0x001fea000383ffff */
[----:B------:R-:W-:Y:S05]  /*1930*/  EXIT ;  /* 0x000000000000794d */ /* 0x000fea0003800000 */
        .weak           $__internal_0_$__cuda_sm3x_div_rn_noftz_f32_slowpath
        .type           $__internal_0_$__cuda_sm3x_div_rn_noftz_f32_slowpath,@function
        .size           $__internal_0_$__cuda_sm3x_div_rn_noftz_f32_slowpath,(.L_x_117 - $__internal_0_$__cuda_sm3x_div_rn_noftz_f32_slowpath)
$__internal_0_$__cuda_sm3x_div_rn_noftz_f32_slowpath:
[----:B------:R-:W-:Y:S01]  /*1940*/  SHF.R.U32.HI R10, RZ, 0x17, R3 ;  /* 0x00000017ff0a7819 */ /* 0x000fe20000011603 */
[----:B------:R-:W-:Y:S01]  /*1950*/  BSSY.RECONVERGENT B1, `(.L_x_21) ;  /* 0x0000062000017945 */ /* 0x000fe20003800200 */
[----:B------:R-:W-:Y:S02]  /*1960*/  SHF.R.U32.HI R8, RZ, 0x17, R0 ;  /* 0x00000017ff087819 */ /* 0x000fe40000011600 */
[----:B------:R-:W-:Y:S02]  /*1970*/  LOP3.LUT R14, R10, 0xff, RZ, 0xc0, !PT ;  /* 0x000000ff0a0e7812 */ /* 0x000fe400078ec0ff */
[----:B------:R-:W-:Y:S02]  /*1980*/  LOP3.LUT R12, R8, 0xff, RZ, 0xc0, !PT ;  /* 0x000000ff080c7812 */ /* 0x000fe400078ec0ff */
[----:B------:R-:W-:Y:S02]  /*1990*/  IADD3 R11, PT, PT, R14, -0x1, RZ ;  /* 0xffffffff0e0b7810 */ /* 0x000fe40007ffe0ff */
[----:B------:R-:W-:-:S02]  /*19a0*/  IADD3 R10, PT, PT, R12, -0x1, RZ ;  /* 0xffffffff0c0a7810 */ /* 0x000fc40007ffe0ff */
[----:B------:R-:W-:-:S04]  /*19b0*/  ISETP.GT.U32.AND P0, PT, R11, 0xfd, PT ;  /* 0x000000fd0b00780c */ /* 0x000fc80003f04070 */
[----:B------:R-:W-:-:S13]  /*19c0*/  ISETP.GT.U32.OR P0, PT, R10, 0xfd, P0 ;  /* 0x000000fd0a00780c */ /* 0x000fda0000704470 */
[----:B------:R-:W-:Y:S01]  /*19d0*/  @!P0 MOV R8, RZ ;  /* 0x000000ff00088202 */ /* 0x000fe20000000f00 */
[----:B------:R-:W-:Y:S06]  /*19e0*/  @!P0 BRA `(.L_x_22) ;  /* 0x00000000005c8947 */ /* 0x000fec0003800000 */
[----:B------:R-:W-:Y:S02]  /*19f0*/  FSETP.GTU.FTZ.AND P0, PT, |R0|, +INF , PT ;  /* 0x7f8000000000780b */ /* 0x000fe40003f1c200 */
[----:B------:R-:W-:-:S04]  /*1a00*/  FSETP.GTU.FTZ.AND P1, PT, |R3|, +INF , PT ;  /* 0x7f8000000300780b */ /* 0x000fc80003f3c200 */
[----:B------:R-:W-:-:S13]  /*1a10*/  PLOP3.LUT P0, PT, P0, P1, PT, 0xf8, 0x8f ;  /* 0x00000000008f781c */ /* 0x000fda0000703f70 */
[----:B------:R-:W-:Y:S05]  /*1a20*/  @P0 BRA `(.L_x_23) ;  /* 0x00000004004c0947 */ /* 0x000fea0003800000 */
[----:B------:R-:W-:-:S13]  /*1a30*/  LOP3.LUT P0, RZ, R3, 0x7fffffff, R0, 0xc8, !PT ;  /* 0x7fffffff03ff7812 */ /* 0x000fda000780c800 */
[----:B------:R-:W-:Y:S05]  /*1a40*/  @!P0 BRA `(.L_x_24) ;  /* 0x00000004003c8947 */ /* 0x000fea0003800000 */
[C---:B------:R-:W-:Y:S02]  /*1a50*/  FSETP.NEU.FTZ.AND P2, PT, |R0|.reuse, +INF , PT ;  /* 0x7f8000000000780b */ /* 0x040fe40003f5d200 */
[----:B------:R-:W-:Y:S02]  /*1a60*/  FSETP.NEU.FTZ.AND P1, PT, |R3|, +INF , PT ;  /* 0x7f8000000300780b */ /* 0x000fe40003f3d200 */
[----:B------:R-:W-:-:S11]  /*1a70*/  FSETP.NEU.FTZ.AND P0, PT, |R0|, +INF , PT ;  /* 0x7f8000000000780b */ /* 0x000fd60003f1d200 */
[----:B------:R-:W-:Y:S05]  /*1a80*/  @!P1 BRA !P2, `(.L_x_24) ;  /* 0x00000004002c9947 */ /* 0x000fea0005000000 */
[----:B------:R-:W-:-:S04]  /*1a90*/  LOP3.LUT P2, RZ, R0, 0x7fffffff, RZ, 0xc0, !PT ;  /* 0x7fffffff00ff7812 */ /* 0x000fc8000784c0ff */
[----:B------:R-:W-:-:S13]  /*1aa0*/  PLOP3.LUT P1, PT, P1, P2, PT, 0x2f, 0xf2 ;  /* 0x0000000000f2781c */ /* 0x000fda0000f24577 */
[----:B------:R-:W-:Y:S05]  /*1ab0*/  @P1 BRA `(.L_x_25) ;  /* 0x0000000400181947 */ /* 0x000fea0003800000 */
[----:B------:R-:W-:-:S04]  /*1ac0*/  LOP3.LUT P1, RZ, R3, 0x7fffffff, RZ, 0xc0, !PT ;  /* 0x7fffffff03ff7812 */ /* 0x000fc8000782c0ff */
[----:B------:R-:W-:-:S13]  /*1ad0*/  PLOP3.LUT P0, PT, P0, P1, PT, 0x2f, 0xf2 ;  /* 0x0000000000f2781c */ /* 0x000fda0000702577 */
[----:B------:R-:W-:Y:S05]  /*1ae0*/  @P0 BRA `(.L_x_26) ;  /* 0x0000000400000947 */ /* 0x000fea0003800000 */
[----:B------:R-:W-:Y:S02]  /*1af0*/  ISETP.GE.AND P0, PT, R10, RZ, PT ;  /* 0x000000ff0a00720c */ /* 0x000fe40003f06270 */
[----:B------:R-:W-:-:S11]  /*1b00*/  ISETP.GE.AND P1, PT, R11, RZ, PT ;  /* 0x000000ff0b00720c */ /* 0x000fd60003f26270 */
[----:B------:R-:W-:Y:S01]  /*1b10*/  @P0 MOV R8, RZ ;  /* 0x000000ff00080202 */ /* 0x000fe20000000f00 */
[----:B------:R-:W-:Y:S01]  /*1b20*/  @!P0 FFMA R0, R0, 1.84467440737095516160e+19, RZ ;  /* 0x5f80000000008823 */ /* 0x000fe200000000ff */
[----:B------:R-:W-:Y:S01]  /*1b30*/  @!P0 MOV R8, 0xffffffc0 ;  /* 0xffffffc000088802 */ /* 0x000fe20000000f00 */
[----:B------:R-:W-:-:S03]  /*1b40*/  @!P1 FFMA R3, R3, 1.84467440737095516160e+19, RZ ;  /* 0x5f80000003039823 */ /* 0x000fc600000000ff */
[----:B------:R-:W-:-:S07]  /*1b50*/  @!P1 IADD3 R8, PT, PT, R8, 0x40, RZ ;  /* 0x0000004008089810 */ /* 0x000fce0007ffe0ff */
.L_x_22:
[----:B------:R-:W-:Y:S01]  /*1b60*/  LEA R10, R14, 0xc0800000, 0x17 ;  /* 0xc08000000e0a7811 */ /* 0x000fe200078eb8ff */
[----:B------:R-:W-:Y:S03]  /*1b70*/  BSSY.RECONVERGENT B2, `(.L_x_27) ;  /* 0x0000036000027945 */ /* 0x000fe60003800200 */
[----:B------:R-:W-:Y:S02]  /*1b80*/  IADD3 R10, PT, PT, -R10, R3, RZ ;  /* 0x000000030a0a7210 */ /* 0x000fe40007ffe1ff */
[----:B------:R-:W-:Y:S02]  /*1b90*/  IADD3 R3, PT, PT, R12, -0x7f, RZ ;  /* 0xffffff810c037810 */ /* 0x000fe40007ffe0ff */
[----:B------:R-:W0:Y:S01]  /*1ba0*/  MUFU.RCP R11, R10 ;  /* 0x0000000a000b7308 */ /* 0x000e220000001000 */
[----:B------:R-:W-:Y:S02]  /*1bb0*/  FADD.FTZ R13, -R10, -RZ ;  /* 0x800000ff0a0d7221 */ /* 0x000fe40000010100 */
[----:B------:R-:W-:-:S02]  /*1bc0*/  IMAD R0, R3, -0x800000, R0 ;  /* 0xff80000003007824 */ /* 0x000fc400078e0200 */
[----:B0-----:R-:W-:-:S04]  /*1bd0*/  FFMA R12, R11, R13, 1 ;  /* 0x3f8000000b0c7423 */ /* 0x001fc8000000000d */
[----:B------:R-:W-:-:S04]  /*1be0*/  FFMA R16, R11, R12, R11 ;  /* 0x0000000c0b107223 */ /* 0x000fc8000000000b */
[----:B------:R-:W-:-:S04]  /*1bf0*/  FFMA R11, R0, R16, RZ ;  /* 0x00000010000b7223 */ /* 0x000fc800000000ff */
[----:B------:R-:W-:-:S04]  /*1c00*/  FFMA R12, R13, R11, R0 ;  /* 0x0000000b0d0c7223 */ /* 0x000fc80000000000 */
[----:B------:R-:W-:Y:S01]  /*1c10*/  FFMA R15, R16, R12, R11 ;  /* 0x0000000c100f7223 */ /* 0x000fe2000000000b */
[----:B------:R-:W-:-:S03]  /*1c20*/  IADD3 R11, PT, PT, R3, 0x7f, -R14 ;  /* 0x0000007f030b7810 */ /* 0x000fc60007ffe80e */
[----:B------:R-:W-:Y:S01]  /*1c30*/  FFMA R12, R13, R15, R0 ;  /* 0x0000000f0d0c7223 */ /* 0x000fe20000000000 */
[----:B------:R-:W-:-:S03]  /*1c40*/  IADD3 R11, PT, PT, R11, R8, RZ ;  /* 0x000000080b0b7210 */ /* 0x000fc60007ffe0ff */
[----:B------:R-:W-:-:S05]  /*1c50*/  FFMA R0, R16, R12, R15 ;  /* 0x0000000c10007223 */ /* 0x000fca000000000f */
[----:B------:R-:W-:-:S04]  /*1c60*/  SHF.R.U32.HI R3, RZ, 0x17, R0 ;  /* 0x00000017ff037819 */ /* 0x000fc80000011600 */
[----:B------:R-:W-:-:S04]  /*1c70*/  LOP3.LUT R3, R3, 0xff, RZ, 0xc0, !PT ;  /* 0x000000ff03037812 */ /* 0x000fc800078ec0ff */
[----:B------:R-:W-:-:S04]  /*1c80*/  IADD3 R13, PT, PT, R3, R11, RZ ;  /* 0x0000000b030d7210 */ /* 0x000fc80007ffe0ff */
[----:B------:R-:W-:-:S04]  /*1c90*/  IADD3 R3, PT, PT, R13, -0x1, RZ ;  /* 0xffffffff0d037810 */ /* 0x000fc80007ffe0ff */
[----:B------:R-:W-:-:S13]  /*1ca0*/  ISETP.GE.U32.AND P0, PT, R3, 0xfe, PT ;  /* 0x000000fe0300780c */ /* 0x000fda0003f06070 */
[----:B------:R-:W-:Y:S05]  /*1cb0*/  @!P0 BRA `(.L_x_28) ;  /* 0x0000000000808947 */ /* 0x000fea0003800000 */
[----:B------:R-:W-:-:S13]  /*1cc0*/  ISETP.GT.AND P0, PT, R13, 0xfe, PT ;  /* 0x000000fe0d00780c */ /* 0x000fda0003f04270 */
[----:B------:R-:W-:Y:S05]  /*1cd0*/  @P0 BRA `(.L_x_29) ;  /* 0x00000000006c0947 */ /* 0x000fea0003800000 */
[----:B------:R-:W-:-:S13]  /*1ce0*/  ISETP.GE.AND P0, PT, R13, 0x1, PT ;  /* 0x000000010d00780c */ /* 0x000fda0003f06270 */
[----:B------:R-:W-:Y:S05]  /*1cf0*/  @P0 BRA `(.L_x_30) ;  /* 0x0000000000740947 */ /* 0x000fea0003800000 */
[----:B------:R-:W-:Y:S02]  /*1d00*/  ISETP.GE.AND P0, PT, R13, -0x18, PT ;  /* 0xffffffe80d00780c */ /* 0x000fe40003f06270 */
[----:B------:R-:W-:-:S11]  /*1d10*/  LOP3.LUT R0, R0, 0x80000000, RZ, 0xc0, !PT ;  /* 0x8000000000007812 */ /* 0x000fd600078ec0ff */
[----:B------:R-:W-:Y:S05]  /*1d20*/  @!P0 BRA `(.L_x_30) ;  /* 0x0000000000688947 */ /* 0x000fea0003800000 */
[CCC-:B------:R-:W-:Y:S01]  /*1d30*/  FFMA.RZ R3, R16.reuse, R12.reuse, R15.reuse ;  /* 0x0000000c10037223 */ /* 0x1c0fe2000000c00f */
[C---:B------:R-:W-:Y:S01]  /*1d40*/  IADD3 R11, PT, PT, R13.reuse, 0x20, RZ ;  /* 0x000000200d0b7810 */ /* 0x040fe20007ffe0ff */
[CCC-:B------:R-:W-:Y:S01]  /*1d50*/  FFMA.RM R8, R16.reuse, R12.reuse, R15.reuse ;  /* 0x0000000c10087223 */ /* 0x1c0fe2000000400f */
[----:B------:R-:W-:Y:S02]  /*1d60*/  ISETP.NE.AND P2, PT, R13, RZ, PT ;  /* 0x000000ff0d00720c */ /* 0x000fe40003f45270 */
[----:B------:R-:W-:Y:S01]  /*1d70*/  LOP3.LUT R10, R3, 0x7fffff, RZ, 0xc0, !PT ;  /* 0x007fffff030a7812 */ /* 0x000fe200078ec0ff */
[----:B------:R-:W-:Y:S01]  /*1d80*/  FFMA.RP R3, R16, R12, R15 ;  /* 0x0000000c10037223 */ /* 0x000fe2000000800f */
[C---:B------:R-:W-:Y:S02]  /*1d90*/  ISETP.NE.AND P1, PT, R13.reuse, RZ, PT ;  /* 0x000000ff0d00720c */ /* 0x040fe40003f25270 */
[----:B------:R-:W-:Y:S02]  /*1da0*/  LOP3.LUT R10, R10, 0x800000, RZ, 0xfc, !PT ;  /* 0x008000000a0a7812 */ /* 0x000fe400078efcff */
[----:B------:R-:W-:-:S02]  /*1db0*/  IADD3 R12, PT, PT, -R13, RZ, RZ ;  /* 0x000000ff0d0c7210 */ /* 0x000fc40007ffe1ff */
[----:B------:R-:W-:Y:S02]  /*1dc0*/  SHF.L.U32 R11, R10, R11, RZ ;  /* 0x0000000b0a0b7219 */ /* 0x000fe400000006ff */
[----:B------:R-:W-:Y:S02]  /*1dd0*/  FSETP.NEU.FTZ.AND P0, PT, R3, R8, PT ;  /* 0x000000080300720b */ /* 0x000fe40003f1d000 */
[----:B------:R-:W-:Y:S02]  /*1de0*/  SEL R3, R12, RZ, P2 ;  /* 0x000000ff0c037207 */ /* 0x000fe40001000000 */
[----:B------:R-:W-:Y:S02]  /*1df0*/  ISETP.NE.AND P1, PT, R11, RZ, P1 ;  /* 0x000000ff0b00720c */ /* 0x000fe40000f25270 */
[----:B------:R-:W-:Y:S02]  /*1e00*/  SHF.R.U32.HI R3, RZ, R3, R10 ;  /* 0x00000003ff037219 */ /* 0x000fe4000001160a */
[----:B------:R-:W-:-:S02]  /*1e10*/  PLOP3.LUT P0, PT, P0, P1, PT, 0xf8, 0x8f ;  /* 0x00000000008f781c */ /* 0x000fc40000703f70 */
[----:B------:R-:W-:Y:S02]  /*1e20*/  SHF.R.U32.HI R11, RZ, 0x1, R3 ;  /* 0x00000001ff0b7819 */ /* 0x000fe40000011603 */
[----:B------:R-:W-:-:S04]  /*1e30*/  SEL R8, RZ, 0x1, !P0 ;  /* 0x00000001ff087807 */ /* 0x000fc80004000000 */
[----:B------:R-:W-:-:S04]  /*1e40*/  LOP3.LUT R8, R8, 0x1, R11, 0xf8, !PT ;  /* 0x0000000108087812 */ /* 0x000fc800078ef80b */
[----:B------:R-:W-:-:S04]  /*1e50*/  LOP3.LUT R8, R8, R3, RZ, 0xc0, !PT ;  /* 0x0000000308087212 */ /* 0x000fc800078ec0ff */
[----:B------:R-:W-:-:S04]  /*1e60*/  IADD3 R11, PT, PT, R11, R8, RZ ;  /* 0x000000080b0b7210 */ /* 0x000fc80007ffe0ff */
[----:B------:R-:W-:Y:S01]  /*1e70*/  LOP3.LUT R0, R11, R0, RZ, 0xfc, !PT ;  /* 0x000000000b007212 */ /* 0x000fe200078efcff */
[----:B------:R-:W-:Y:S06]  /*1e80*/  BRA `(.L_x_30) ;  /* 0x0000000000107947 */ /* 0x000fec0003800000 */
.L_x_29:
[----:B------:R-:W-:-:S04]  /*1e90*/  LOP3.LUT R0, R0, 0x80000000, RZ, 0xc0, !PT ;  /* 0x8000000000007812 */ /* 0x000fc800078ec0ff */
[----:B------:R-:W-:Y:S01]  /*1ea0*/  LOP3.LUT R0, R0, 0x7f800000, RZ, 0xfc, !PT ;  /* 0x7f80000000007812 */ /* 0x000fe200078efcff */
[----:B------:R-:W-:Y:S06]  /*1eb0*/  BRA `(.L_x_30) ;  /* 0x0000000000047947 */ /* 0x000fec0003800000 */
.L_x_28:
[----:B------:R-:W-:-:S07]  /*1ec0*/  LEA R0, R11, R0, 0x17 ;  /* 0x000000000b007211 */ /* 0x000fce00078eb8ff */
.L_x_30:
[----:B------:R-:W-:Y:S05]  /*1ed0*/  BSYNC.RECONVERGENT B2 ;  /* 0x0000000000027941 */ /* 0x000fea0003800200 */
.L_x_27:
[----:B------:R-:W-:Y:S05]  /*1ee0*/  BRA `(.L_x_31) ;  /* 0x0000000000207947 */ /* 0x000fea0003800000 */
.L_x_26:
[----:B------:R-:W-:-:S04]  /*1ef0*/  LOP3.LUT R0, R3, 0x80000000, R0, 0x48, !PT ;  /* 0x8000000003007812 */ /* 0x000fc800078e4800 */
[----:B------:R-:W-:Y:S01]  /*1f00*/  LOP3.LUT R0, R0, 0x7f800000, RZ, 0xfc, !PT ;  /* 0x7f80000000007812 */ /* 0x000fe200078efcff */
[----:B------:R-:W-:Y:S06]  /*1f10*/  BRA `(.L_x_31) ;  /* 0x0000000000147947 */ /* 0x000fec0003800000 */
.L_x_25:
[----:B------:R-:W-:Y:S01]  /*1f20*/  LOP3.LUT R0, R3, 0x80000000, R0, 0x48, !PT ;  /* 0x8000000003007812 */ /* 0x000fe200078e4800 */
[----:B------:R-:W-:Y:S06]  /*1f30*/  BRA `(.L_x_31) ;  /* 0x00000000000c7947 */ /* 0x000fec0003800000 */
.L_x_24:
[----:B------:R-:W0:Y:S01]  /*1f40*/  MUFU.RSQ R0, -QNAN ;  /* 0xffc0000000007908 */ /* 0x000e220000001400 */
[----:B------:R-:W-:Y:S05]  /*1f50*/  BRA `(.L_x_31) ;  /* 0x0000000000047947 */ /* 0x000fea0003800000 */
.L_x_23:
[----:B------:R-:W-:-:S07]  /*1f60*/  FADD.FTZ R0, R0, R3 ;  /* 0x0000000300007221 */ /* 0x000fce0000010000 */
.L_x_31:
[----:B------:R-:W-:Y:S05]  /*1f70*/  BSYNC.RECONVERGENT B1 ;  /* 0x0000000000017941 */ /* 0x000fea0003800200 */
.L_x_21:
[----:B------:R-:W-:-:S04]  /*1f80*/  HFMA2 R3, -RZ, RZ, 0, 0 ;  /* 0x00000000ff037431 */ /* 0x000fc800000001ff */
[----:B0-----:R-:W-:Y:S05]  /*1f90*/  RET.REL.NODEC R2 `(_Z21layer_norm_f16_kernelP6__halfPKS_S2_S2_iif) ;  /* 0xffffffe002187950 */ /* 0x001fea0003c3ffff */
.L_x_32:
        /* <DEDUP_REMOVED lines=14> */
.L_x_117:


//--------------------- .text._Z21layer_norm_f32_kernelPfPKfS1_S1_iif --------------------------
	.section	.text._Z21layer_norm_f32_kernelPfPKfS1_S1_iif,"ax",@progbits
	.align	128
        .global         _Z21layer_norm_f32_kernelPfPKfS1_S1_iif
        .type           _Z21layer_norm_f32_kernelPfPKfS1_S1_iif,@function
        .size           _Z21layer_norm_f32_kernelPfPKfS1_S1_iif,(.L_x_118 - _Z21layer_norm_f32_kernelPfPKfS1_S1_iif)
        .other          _Z21layer_norm_f32_kernelPfPKfS1_S1_iif,@"STO_CUDA_ENTRY STV_DEFAULT"
_Z21layer_norm_f32_kernelPfPKfS1_S1_iif:
.text._Z21layer_norm_f32_kernelPfPKfS1_S1_iif:
        /* <DEDUP_REMOVED lines=18> */
[C---:B------:R-:W-:Y:S01]  /*0120*/  ISETP.GE.U32.AND P1, PT, R0.reuse, 0x10, PT ;  /* 0x000000100000780c */ /* 0x040fe20003f26070 */
[----:B------:R-:W-:Y:S01]  /*0130*/  IMAD.MOV.U32 R11, RZ, RZ, RZ ;  /* 0x000000ffff0b7224 */ /* 0x000fe200078e00ff */
[----:B------:R-:W-:Y:S02]  /*0140*/  LOP3.LUT R25, R0, 0xf, RZ, 0xc0, !PT ;  /* 0x0000000f00197812 */ /* 0x000fe400078ec0ff */
[----:B------:R-:W-:Y:S02]  /*0150*/  MOV R13, RZ ;  /* 0x000000ff000d7202 */ /* 0x000fe40000000f00 */
[----:B------:R-:W-:-:S07]  /*0160*/  ISETP.NE.AND P0, PT, R25, RZ, PT ;  /* 0x000000ff1900720c */ /* 0x000fce0003f05270 */
[----:B------:R-:W-:Y:S06]  /*0170*/  @!P1 BRA `(.L_x_36) ;  /* 0x0000000000b49947 */ /* 0x000fec0003800000 */
[----:B------:R-:W0:Y:S01]  /*0180*/  LDC.64 R2, c[0x0][0x388] ;  /* 0x0000e200ff027b82 */ /* 0x000e220000000a00 */
[----:B------:R-:W-:Y:S02]  /*0190*/  LOP3.LUT R13, R0, 0x7ffffff0, RZ, 0xc0, !PT ;  /* 0x7ffffff0000d7812 */ /* 0x000fe400078ec0ff */
[----:B------:R-:W-:Y:S02]  /*01a0*/  MOV R11, RZ ;  /* 0x000000ff000b7202 */ /* 0x000fe40000000f00 */
[----:B------:R-:W-:Y:S02]  /*01b0*/  IADD3 R26, PT, PT, -R13, RZ, RZ ;  /* 0x000000ff0d1a7210 */ /* 0x000fe40007ffe1ff */
[----:B0-----:R-:W-:-:S04]  /*01c0*/  LEA R2, P1, R6, R2, 0x2 ;  /* 0x0000000206027211 */ /* 0x001fc800078210ff */
[----:B------:R-:W-:Y:S02]  /*01d0*/  IADD3 R2, P2, PT, R2, 0x20, RZ ;  /* 0x0000002002027810 */ /* 0x000fe40007f5e0ff */
[----:B------:R-:W-:-:S05]  /*01e0*/  LEA.HI.X R3, R6, R3, R9, 0x2, P1 ;  /* 0x0000000306037211 */ /* 0x000fca00008f1409 */
[----:B------:R-:W-:-:S07]  /*01f0*/  IMAD.X R3, RZ, RZ, R3, P2 ;  /* 0x000000ffff037224 */ /* 0x000fce00010e0603 */
.L_x_37:
[----:B------:R-:W2:Y:S04]  /*0200*/  LDG.E R24, desc[UR6][R2.64+-0x20] ;  /* 0xffffe00602187981 */ /* 0x000ea8000c1e1900 */
[----:B------:R-:W3:Y:S04]  /*0210*/  LDG.E R23, desc[UR6][R2.64+-0x1c] ;  /* 0xffffe40602177981 */ /* 0x000ee8000c1e1900 */
[----:B------:R-:W4:Y:S04]  /*0220*/  LDG.E R8, desc[UR6][R2.64+-0x18] ;  /* 0xffffe80602087981 */ /* 0x000f28000c1e1900 */
[----:B------:R-:W5:Y:S04]  /*0230*/  LDG.E R22, desc[UR6][R2.64+-0x14] ;  /* 0xffffec0602167981 */ /* 0x000f68000c1e1900 */
        /* <DEDUP_REMOVED lines=9> */
[----:B------:R-:W5:Y:S01]  /*02d0*/  LDG.E R10, desc[UR6][R2.64+0x14] ;  /* 0x00001406020a7981 */ /* 0x000f62000c1e1900 */
[----:B--2---:R-:W-:-:S03]  /*02e0*/  FADD R24, R24, R11 ;  /* 0x0000000b18187221 */ /* 0x004fc60000000000 */
[----:B------:R-:W2:Y:S01]  /*02f0*/  LDG.E R11, desc[UR6][R2.64+0x18] ;  /* 0x00001806020b7981 */ /* 0x000ea2000c1e1900 */
[----:B---3--:R-:W-:-:S03]  /*0300*/  FADD R27, R24, R23 ;  /* 0x00000017181b7221 */ /* 0x008fc60000000000 */
[----:B------:R0:W3:Y:S01]  /*0310*/  LDG.E R23, desc[UR6][R2.64+0x1c] ;  /* 0x00001c0602177981 */ /* 0x0000e2000c1e1900 */
[----:B------:R-:W-:Y:S01]  /*0320*/  IADD3 R26, PT, PT, R26, 0x10, RZ ;  /* 0x000000101a1a7810 */ /* 0x000fe20007ffe0ff */
[----:B----4-:R-:W-:-:S03]  /*0330*/  FADD R27, R27, R8 ;  /* 0x000000081b1b7221 */ /* 0x010fc60000000000 */
[----:B------:R-:W-:Y:S01]  /*0340*/  ISETP.NE.AND P1, PT, R26, RZ, PT ;  /* 0x000000ff1a00720c */ /* 0x000fe20003f25270 */
[----:B-----5:R-:W-:-:S04]  /*0350*/  FADD R22, R27, R22 ;  /* 0x000000161b167221 */ /* 0x020fc80000000000 */
[----:B------:R-:W-:Y:S01]  /*0360*/  FADD R21, R22, R21 ;  /* 0x0000001516157221 */ /* 0x000fe20000000000 */
[----:B0-----:R-:W-:-:S03]  /*0370*/  IADD3 R2, P2, PT, R2, 0x40, RZ ;  /* 0x0000004002027810 */ /* 0x001fc60007f5e0ff */
[----:B------:R-:W-:Y:S01]  /*0380*/  FADD R20, R21, R20 ;  /* 0x0000001415147221 */ /* 0x000fe20000000000 */
[----:B------:R-:W-:-:S03]  /*0390*/  IADD3.X R3, PT, PT, RZ, R3, RZ, P2, !PT ;  /* 0x00000003ff037210 */ /* 0x000fc600017fe4ff */
[----:B------:R-:W-:-:S04]  /*03a0*/  FADD R19, R20, R19 ;  /* 0x0000001314137221 */ /* 0x000fc80000000000 */
[----:B------:R-:W-:-:S04]  /*03b0*/  FADD R18, R19, R18 ;  /* 0x0000001213127221 */ /* 0x000fc80000000000 */
[----:B------:R-:W-:-:S04]  /*03c0*/  FADD R17, R18, R17 ;  /* 0x0000001112117221 */ /* 0x000fc80000000000 */
[----:B------:R-:W-:-:S04]  /*03d0*/  FADD R16, R17, R16 ;  /* 0x0000001011107221 */ /* 0x000fc80000000000 */
[----:B------:R-:W-:-:S04]  /*03e0*/  FADD R15, R16, R15 ;  /* 0x0000000f100f7221 */ /* 0x000fc80000000000 */
[----:B------:R-:W-:-:S04]  /*03f0*/  FADD R15, R15, R14 ;  /* 0x0000000e0f0f7221 */ /* 0x000fc80000000000 */
[----:B------:R-:W-:-:S04]  /*0400*/  FADD R15, R15, R12 ;  /* 0x0000000c0f0f7221 */ /* 0x000fc80000000000 */
[----:B------:R-:W-:-:S04]  /*0410*/  FADD R10, R15, R10 ;  /* 0x0000000a0f0a7221 */ /* 0x000fc80000000000 */
[----:B--2---:R-:W-:-:S04]  /*0420*/  FADD R10, R10, R11 ;  /* 0x0000000b0a0a7221 */ /* 0x004fc80000000000 */
[----:B---3--:R-:W-:Y:S01]  /*0430*/  FADD R11, R10, R23 ;  /* 0x000000170a0b7221 */ /* 0x008fe20000000000 */
[----:B------:R-:W-:Y:S06]  /*0440*/  @P1 BRA `(.L_x_37) ;  /* 0xfffffffc006c1947 */ /* 0x000fec000383ffff */
.L_x_36:
[----:B------:R-:W-:Y:S05]  /*0450*/  @!P0 BRA `(.L_x_35) ;  /* 0x0000000000d48947 */ /* 0x000fea0003800000 */
[----:B------:R-:W-:Y:S02]  /*0460*/  ISETP.GE.U32.AND P0, PT, R25, 0x8, PT ;  /* 0x000000081900780c */ /* 0x000fe40003f06070 */
[----:B------:R-:W-:-:S04]  /*0470*/  LOP3.LUT R10, R0, 0x7, RZ, 0xc0, !PT ;  /* 0x00000007000a7812 */ /* 0x000fc800078ec0ff */
[----:B------:R-:W-:-:S07]  /*0480*/  ISETP.NE.AND P1, PT, R10, RZ, PT ;  /* 0x000000ff0a00720c */ /* 0x000fce0003f25270 */
[----:B------:R-:W-:Y:S06]  /*0490*/  @!P0 BRA `(.L_x_38) ;  /* 0x0000000000488947 */ /* 0x000fec0003800000 */
[----:B------:R-:W-:-:S05]  /*04a0*/  IMAD.WIDE.U32 R2, R13, 0x4, R4 ;  /* 0x000000040d027825 */ /* 0x000fca00078e0004 */
[----:B------:R-:W2:Y:S04]  /*04b0*/  LDG.E R8, desc[UR6][R2.64] ;  /* 0x0000000602087981 */ /* 0x000ea8000c1e1900 */
[----:B------:R-:W3:Y:S04]  /*04c0*/  LDG.E R15, desc[UR6][R2.64+0x4] ;  /* 0x00000406020f7981 */ /* 0x000ee8000c1e1900 */
[----:B------:R-:W4:Y:S04]  /*04d0*/  LDG.E R17, desc[UR6][R2.64+0x8] ;  /* 0x0000080602117981 */ /* 0x000f28000c1e1900 */
[----:B------:R-:W5:Y:S04]  /*04e0*/  LDG.E R19, desc[UR6][R2.64+0xc] ;  /* 0x00000c0602137981 */ /* 0x000f68000c1e1900 */
[----:B------:R-:W5:Y:S04]  /*04f0*/  LDG.E R21, desc[UR6][R2.64+0x10] ;  /* 0x0000100602157981 */ /* 0x000f68000c1e1900 */
[----:B------:R-:W5:Y:S04]  /*0500*/  LDG.E R23, desc[UR6][R2.64+0x14] ;  /* 0x0000140602177981 */ /* 0x000f68000c1e1900 */
[----:B------:R-:W5:Y:S04]  /*0510*/  LDG.E R25, desc[UR6][R2.64+0x18] ;  /* 0x0000180602197981 */ /* 0x000f68000c1e1900 */
[----:B------:R-:W5:Y:S01]  /*0520*/  LDG.E R27, desc[UR6][R2.64+0x1c] ;  /* 0x00001c06021b7981 */ /* 0x000f62000c1e1900 */
[----:B------:R-:W-:-:S02]  /*0530*/  VIADD R13, R13, 0x8 ;  /* 0x000000080d0d7836 */ /* 0x000fc40000000000 */
[----:B--2---:R-:W-:-:S04]  /*0540*/  FADD R8, R11, R8 ;  /* 0x000000080b087221 */ /* 0x004fc80000000000 */
[----:B---3--:R-:W-:-:S04]  /*0550*/  FADD R8, R8, R15 ;  /* 0x0000000f08087221 */ /* 0x008fc80000000000 */
[----:B----4-:R-:W-:-:S04]  /*0560*/  FADD R8, R8, R17 ;  /* 0x0000001108087221 */ /* 0x010fc80000000000 */
[----:B-----5:R-:W-:-:S04]  /*0570*/  FADD R8, R8, R19 ;  /* 0x0000001308087221 */ /* 0x020fc80000000000 */
[----:B------:R-:W-:-:S04]  /*0580*/  FADD R8, R8, R21 ;  /* 0x0000001508087221 */ /* 0x000fc80000000000 */
[----:B------:R-:W-:-:S04]  /*0590*/  FADD R8, R8, R23 ;  /* 0x0000001708087221 */ /* 0x000fc80000000000 */
[----:B------:R-:W-:-:S04]  /*05a0*/  FADD R8, R8, R25 ;  /* 0x0000001908087221 */ /* 0x000fc80000000000 */
[----:B------:R-:W-:-:S07]  /*05b0*/  FADD R11, R8, R27 ;  /* 0x0000001b080b7221 */ /* 0x000fce0000000000 */
.L_x_38:
        /* <DEDUP_REMOVED lines=9> */
[----:B------:R-:W5:Y:S01]  /*0650*/  LDG.E R19, desc[UR6][R2.64+0xc] ;  /* 0x00000c0602137981 */ /* 0x000f62000c1e1900 */
[----:B------:R-:W-:Y:S01]  /*0660*/  IADD3 R13, PT, PT, R13, 0x4, RZ ;  /* 0x000000040d0d7810 */ /* 0x000fe20007ffe0ff */
[----:B--2---:R-:W-:-:S04]  /*0670*/  FADD R10, R11, R10 ;  /* 0x0000000a0b0a7221 */ /* 0x004fc80000000000 */
[----:B---3--:R-:W-:-:S04]  /*0680*/  FADD R10, R10, R15 ;  /* 0x0000000f0a0a7221 */ /* 0x008fc80000000000 */
[----:B----4-:R-:W-:-:S04]  /*0690*/  FADD R10, R10, R17 ;  /* 0x000000110a0a7221 */ /* 0x010fc80000000000 */
[----:B-----5:R-:W-:-:S07]  /*06a0*/  FADD R11, R10, R19 ;  /* 0x000000130a0b7221 */ /* 0x020fce0000000000 */
.L_x_39:
[----:B------:R-:W-:Y:S05]  /*06b0*/  @!P1 BRA `(.L_x_35) ;  /* 0x00000000003c9947 */ /* 0x000fea0003800000 */
[----:B------:R-:W0:Y:S01]  /*06c0*/  LDCU.64 UR4, c[0x0][0x388] ;  /* 0x00007100ff0477ac */ /* 0x000e220008000a00 */
[C---:B------:R-:W-:Y:S01]  /*06d0*/  SHF.L.U64.HI R3, R6.reuse, 0x2, R9 ;  /* 0x0000000206037819 */ /* 0x040fe20000010209 */
[----:B------:R-:W-:Y:S01]  /*06e0*/  IMAD.MOV R8, RZ, RZ, -R8 ;  /* 0x000000ffff087224 */ /* 0x000fe200078e0a08 */
[----:B------:R-:W-:-:S05]  /*06f0*/  SHF.L.U32 R2, R6, 0x2, RZ ;  /* 0x0000000206027819 */ /* 0x000fca00000006ff */
[----:B------:R-:W-:-:S03]  /*0700*/  IMAD.WIDE.U32 R2, R13, 0x4, R2 ;  /* 0x000000040d027825 */ /* 0x000fc600078e0002 */
[----:B0-----:R-:W-:-:S04]  /*0710*/  IADD3 R10, P0, PT, R2, UR4, RZ ;  /* 0x00000004020a7c10 */ /* 0x001fc8000ff1e0ff */
[----:B------:R-:W-:-:S09]  /*0720*/  IADD3.X R3, PT, PT, R3, UR5, RZ, P0, !PT ;  /* 0x0000000503037c10 */ /* 0x000fd200087fe4ff */
.L_x_40:
[----:B------:R-:W-:-:S06]  /*0730*/  MOV R2, R10 ;  /* 0x0000000a00027202 */ /* 0x000fcc0000000f00 */
[----:B------:R0:W2:Y:S01]  /*0740*/  LDG.E R2, desc[UR6][R2.64] ;  /* 0x0000000602027981 */ /* 0x0000a2000c1e1900 */
[----:B------:R-:W-:Y:S02]  /*0750*/  IADD3 R8, PT, PT, R8, 0x1, RZ ;  /* 0x0000000108087810 */ /* 0x000fe40007ffe0ff */
[----:B------:R-:W-:Y:S02]  /*0760*/  IADD3 R10, P1, PT, R10, 0x4, RZ ;  /* 0x000000040a0a7810 */ /* 0x000fe40007f3e0ff */
[----:B------:R-:W-:-:S03]  /*0770*/  ISETP.NE.AND P0, PT, R8, RZ, PT ;  /* 0x000000ff0800720c */ /* 0x000fc60003f05270 */
[----:B0-----:R-:W-:Y:S02]  /*0780*/  IMAD.X R3, RZ, RZ, R3, P1 ;  /* 0x000000ffff037224 */ /* 0x001fe400008e0603 */
[----:B--2---:R-:W-:-:S08]  /*0790*/  FADD R11, R2, R11 ;  /* 0x0000000b020b7221 */ /* 0x004fd00000000000 */
[----:B------:R-:W-:Y:S05]  /*07a0*/  @P0 BRA `(.L_x_40) ;  /* 0xfffffffc00e00947 */ /* 0x000fea000383ffff */
.L_x_35:
        /* <DEDUP_REMOVED lines=11> */
[----:B------:R-:W-:Y:S05]  /*0860*/  CALL.REL.NOINC `($__internal_1_$__cuda_sm3x_div_rn_noftz_f32_slowpath) ;  /* 0x0000000c00347944 */ /* 0x000fea0003c00000 */
.L_x_41:
[----:B------:R-:W0:Y:S01]  /*0870*/  S2UR UR5, SR_CgaCtaId ;  /* 0x00000000000579c3 */ /* 0x000e220000008800 */
[----:B------:R-:W-:Y:S02]  /*0880*/  UMOV UR4, 0x400 ;  /* 0x0000040000047882 */ /* 0x000fe40000000000 */
[----:B0-----:R-:W-:-:S09]  /*0890*/  ULEA UR4, UR5, UR4, 0x18 ;  /* 0x0000000405047291 */ /* 0x001fd2000f8ec0ff */
[----:B------:R0:W-:Y:S03]  /*08a0*/  STS [UR4], R0 ;  /* 0x00000000ff007988 */ /* 0x0001e60008000804 */
.L_x_34:
[----:B------:R-:W-:Y:S05]  /*08b0*/  BSYNC.RECONVERGENT B0 ;  /* 0x0000000000007941 */ /* 0x000fea0003800200 */
.L_x_33:
        /* <DEDUP_REMOVED lines=11> */
[----:B------:R-:W-:Y:S01]  /*0970*/  LOP3.LUT R18, R0, 0xf, RZ, 0xc0, !PT ;  /* 0x0000000f00127812 */ /* 0x000fe200078ec0ff */
[----:B------:R-:W-:Y:S01]  /*0980*/  IMAD.MOV.U32 R13, RZ, RZ, RZ ;  /* 0x000000ffff0d7224 */ /* 0x000fe200078e00ff */
[----:B------:R-:W-:Y:S02]  /*0990*/  MOV R11, RZ ;  /* 0x000000ff000b7202 */ /* 0x000fe40000000f00 */
[----:B------:R-:W-:Y:S01]  /*09a0*/  ISETP.NE.AND P0, PT, R18, RZ, PT ;  /* 0x000000ff1200720c */ /* 0x000fe20003f05270 */
        /* <DEDUP_REMOVED lines=11> */
.L_x_46:
[----:B------:R-:W0:Y:S04]  /*0a60*/  LDG.E R10, desc[UR6][R2.64+-0x20] ;  /* 0xffffe006020a7981 */ /* 0x000e28000c1e1900 */
        /* <DEDUP_REMOVED lines=9> */
[----:B------:R-:W5:Y:S01]  /*0b00*/  LDG.E R19, desc[UR6][R2.64+0x8] ;  /* 0x0000080602137981 */ /* 0x000f62000c1e1900 */
[----:B0-----:R-:W-:-:S03]  /*0b10*/  FADD R14, -R8, R10 ;  /* 0x0000000a080e7221 */ /* 0x001fc60000000100 */
[----:B------:R-:W5:Y:S01]  /*0b20*/  LDG.E R10, desc[UR6][R2.64+0xc] ;  /* 0x00000c06020a7981 */ /* 0x000f62000c1e1900 */
[----:B------:R-:W-:Y:S01]  /*0b30*/  FFMA R14, R14, R14, R13 ;  /* 0x0000000e0e0e7223 */ /* 0x000fe2000000000d */
[----:B--2---:R-:W-:Y:S02]  /*0b40*/  FADD R16, -R8, R16 ;  /* 0x0000001008107221 */ /* 0x004fe40000000100 */
[----:B------:R-:W2:Y:S02]  /*0b50*/  LDG.E R13, desc[UR6][R2.64+0x10] ;  /* 0x00001006020d7981 */ /* 0x000ea4000c1e1900 */
[----:B------:R-:W-:Y:S02]  /*0b60*/  FFMA R16, R16, R16, R14 ;  /* 0x0000001010107223 */ /* 0x000fe4000000000e */
[----:B------:R-:W2:Y:S01]  /*0b70*/  LDG.E R14, desc[UR6][R2.64+0x14] ;  /* 0x00001406020e7981 */ /* 0x000ea2000c1e1900 */
[----:B---3--:R-:W-:-:S03]  /*0b80*/  FADD R22, -R8, R12 ;  /* 0x0000000c08167221 */ /* 0x008fc60000000100 */
[----:B------:R-:W3:Y:S01]  /*0b90*/  LDG.E R12, desc[UR6][R2.64+0x18] ;  /* 0x00001806020c7981 */ /* 0x000ee2000c1e1900 */
[----:B------:R-:W-:-:S03]  /*0ba0*/  FFMA R22, R22, R22, R16 ;  /* 0x0000001616167223 */ /* 0x000fc60000000010 */
[----:B------:R0:W3:Y:S01]  /*0bb0*/  LDG.E R16, desc[UR6][R2.64+0x1c] ;  /* 0x00001c0602107981 */ /* 0x0000e2000c1e1900 */
[C---:B----4-:R-:W-:Y:S01]  /*0bc0*/  FADD R15, -R8.reuse, R15 ;  /* 0x0000000f080f7221 */ /* 0x050fe20000000100 */
[C---:B-----5:R-:W-:Y:S01]  /*0bd0*/  FADD R17, -R8.reuse, R17 ;  /* 0x0000001108117221 */ /* 0x060fe20000000100 */
[----:B------:R-:W-:Y:S01]  /*0be0*/  FADD R29, -R8, R29 ;  /* 0x0000001d081d7221 */ /* 0x000fe20000000100 */
[----:B------:R-:W-:Y:S02]  /*0bf0*/  VIADD R20, R20, 0x10 ;  /* 0x0000001014147836 */ /* 0x000fe40000000000 */
[----:B------:R-:W-:Y:S01]  /*0c00*/  FFMA R22, R15, R15, R22 ;  /* 0x0000000f0f167223 */ /* 0x000fe20000000016 */
[----:B------:R-:W-:-:S03]  /*0c10*/  FADD R27, -R8, R27 ;  /* 0x0000001b081b7221 */ /* 0x000fc60000000100 */
[----:B------:R-:W-:Y:S01]  /*0c20*/  FFMA R22, R17, R17, R22 ;  /* 0x0000001111167223 */ /* 0x000fe20000000016 */
[----:B------:R-:W-:Y:S01]  /*0c30*/  FADD R25, -R8, R25 ;  /* 0x0000001908197221 */ /* 0x000fe20000000100 */
[----:B------:R-:W-:Y:S02]  /*0c40*/  ISETP.NE.AND P1, PT, R20, RZ, PT ;  /* 0x000000ff1400720c */ /* 0x000fe40003f25270 */
[----:B------:R-:W-:Y:S01]  /*0c50*/  FFMA R22, R29, R29, R22 ;  /* 0x0000001d1d167223 */ /* 0x000fe20000000016 */
[----:B------:R-:W-:Y:S01]  /*0c60*/  FADD R23, -R8, R23 ;  /* 0x0000001708177221 */ /* 0x000fe20000000100 */
[----:B0-----:R-:W-:Y:S02]  /*0c70*/  IADD3 R2, P2, PT, R2, 0x40, RZ ;  /* 0x0000004002027810 */ /* 0x001fe40007f5e0ff */
[----:B------:R-:W-:Y:S01]  /*0c80*/  FFMA R22, R27, R27, R22 ;  /* 0x0000001b1b167223 */ /* 0x000fe20000000016 */
[----:B------:R-:W-:Y:S01]  /*0c90*/  FADD R21, -R8, R21 ;  /* 0x0000001508157221 */ /* 0x000fe20000000100 */
[----:B------:R-:W-:-:S02]  /*0ca0*/  IADD3.X R3, PT, PT, RZ, R3, RZ, P2, !PT ;  /* 0x00000003ff037210 */ /* 0x000fc400017fe4ff */
[----:B------:R-:W-:Y:S01]  /*0cb0*/  FFMA R22, R25, R25, R22 ;  /* 0x0000001919167223 */ /* 0x000fe20000000016 */
[----:B------:R-:W-:-:S03]  /*0cc0*/  FADD R19, -R8, R19 ;  /* 0x0000001308137221 */ /* 0x000fc60000000100 */
[----:B------:R-:W-:-:S04]  /*0cd0*/  FFMA R22, R23, R23, R22 ;  /* 0x0000001717167223 */ /* 0x000fc80000000016 */
[----:B------:R-:W-:-:S04]  /*0ce0*/  FFMA R22, R21, R21, R22 ;  /* 0x0000001515167223 */ /* 0x000fc80000000016 */
[----:B------:R-:W-:Y:S01]  /*0cf0*/  FFMA R22, R19, R19, R22 ;  /* 0x0000001313167223 */ /* 0x000fe20000000016 */
[----:B------:R-:W-:-:S04]  /*0d00*/  FADD R15, -R8, R10 ;  /* 0x0000000a080f7221 */ /* 0x000fc80000000100 */
[----:B------:R-:W-:Y:S01]  /*0d10*/  FFMA R22, R15, R15, R22 ;  /* 0x0000000f0f167223 */ /* 0x000fe20000000016 */
[----:B--2---:R-:W-:-:S04]  /*0d20*/  FADD R13, -R8, R13 ;  /* 0x0000000d080d7221 */ /* 0x004fc80000000100 */
[----:B------:R-:W-:Y:S01]  /*0d30*/  FFMA R22, R13, R13, R22 ;  /* 0x0000000d0d167223 */ /* 0x000fe20000000016 */
[----:B------:R-:W-:-:S04]  /*0d40*/  FADD R13, -R8, R14 ;  /* 0x0000000e080d7221 */ /* 0x000fc80000000100 */
[----:B------:R-:W-:Y:S01]  /*0d50*/  FFMA R22, R13, R13, R22 ;  /* 0x0000000d0d167223 */ /* 0x000fe20000000016 */
[C---:B---3--:R-:W-:Y:S01]  /*0d60*/  FADD R13, -R8.reuse, R12 ;  /* 0x0000000c080d7221 */ /* 0x048fe20000000100 */
[----:B------:R-:W-:-:S03]  /*0d70*/  FADD R16, -R8, R16 ;  /* 0x0000001008107221 */ /* 0x000fc60000000100 */
[----:B------:R-:W-:-:S04]  /*0d80*/  FFMA R13, R13, R13, R22 ;  /* 0x0000000d0d0d7223 */ /* 0x000fc80000000016 */
[----:B------:R-:W-:Y:S01]  /*0d90*/  FFMA R13, R16, R16, R13 ;  /* 0x00000010100d7223 */ /* 0x000fe2000000000d */
[----:B------:R-:W-:Y:S06]  /*0da0*/  @P1 BRA `(.L_x_46) ;  /* 0xfffffffc002c1947 */ /* 0x000fec000383ffff */
.L_x_45:
[----:B------:R-:W-:Y:S05]  /*0db0*/  @!P0 BRA `(.L_x_44) ;  /* 0x0000000400088947 */ /* 0x000fea0003800000 */
[----:B------:R-:W-:Y:S02]  /*0dc0*/  ISETP.GE.U32.AND P0, PT, R18, 0x8, PT ;  /* 0x000000081200780c */ /* 0x000fe40003f06070 */
[----:B------:R-:W-:-:S04]  /*0dd0*/  LOP3.LUT R12, R0, 0x7, RZ, 0xc0, !PT ;  /* 0x00000007000c7812 */ /* 0x000fc800078ec0ff */
[----:B------:R-:W-:-:S07]  /*0de0*/  ISETP.NE.AND P1, PT, R12, RZ, PT ;  /* 0x000000ff0c00720c */ /* 0x000fce0003f25270 */
[----:B------:R-:W-:Y:S06]  /*0df0*/  @!P0 BRA `(.L_x_47) ;  /* 0x0000000000688947 */ /* 0x000fec0003800000 */
[----:B------:R-:W-:-:S05]  /*0e00*/  IMAD.WIDE.U32 R2, R11, 0x4, R4 ;  /* 0x000000040b027825 */ /* 0x000fca00078e0004 */
[----:B------:R-:W0:Y:S04]  /*0e10*/  LDG.E R21, desc[UR6][R2.64] ;  /* 0x0000000602157981 */ /* 0x000e28000c1e1900 */
[----:B------:R-:W2:Y:S04]  /*0e20*/  LDG.E R23, desc[UR6][R2.64+0x4] ;  /* 0x0000040602177981 */ /* 0x000ea8000c1e1900 */
[----:B------:R-:W3:Y:S04]  /*0e30*/  LDG.E R25, desc[UR6][R2.64+0x8] ;  /* 0x0000080602197981 */ /* 0x000ee8000c1e1900 */
[----:B------:R-:W4:Y:S04]  /*0e40*/  LDG.E R27, desc[UR6][R2.64+0xc] ;  /* 0x00000c06021b7981 */ /* 0x000f28000c1e1900 */
[----:B------:R-:W5:Y:S04]  /*0e50*/  LDG.E R29, desc[UR6][R2.64+0x10] ;  /* 0x00001006021d7981 */ /* 0x000f68000c1e1900 */
[----:B------:R-:W5:Y:S04]  /*0e60*/  LDG.E R17, desc[UR6][R2.64+0x14] ;  /* 0x0000140602117981 */ /* 0x000f68000c1e1900 */
[----:B------:R-:W5:Y:S04]  /*0e70*/  LDG.E R15, desc[UR6][R2.64+0x18] ;  /* 0x00001806020f7981 */ /* 0x000f68000c1e1900 */
[----:B------:R-:W5:Y:S01]  /*0e80*/  LDG.E R19, desc[UR6][R2.64+0x1c] ;  /* 0x00001c0602137981 */ /* 0x000f62000c1e1900 */
[----:B------:R-:W-:Y:S01]  /*0e90*/  IADD3 R11, PT, PT, R11, 0x8, RZ ;  /* 0x000000080b0b7810 */ /* 0x000fe20007ffe0ff */
[----:B0-----:R-:W-:-:S04]  /*0ea0*/  FADD R10, -R8, R21 ;  /* 0x00000015080a7221 */ /* 0x001fc80000000100 */
[----:B------:R-:W-:Y:S01]  /*0eb0*/  FFMA R10, R10, R10, R13 ;  /* 0x0000000a0a0a7223 */ /* 0x000fe2000000000d */
[C---:B--2---:R-:W-:Y:S01]  /*0ec0*/  FADD R23, -R8.reuse, R23 ;  /* 0x0000001708177221 */ /* 0x044fe20000000100 */
[----:B---3--:R-:W-:-:S03]  /*0ed0*/  FADD R25, -R8, R25 ;  /* 0x0000001908197221 */ /* 0x008fc60000000100 */
[----:B------:R-:W-:Y:S01]  /*0ee0*/  FFMA R10, R23, R23, R10 ;  /* 0x00000017170a7223 */ /* 0x000fe2000000000a */
[----:B----4-:R-:W-:-:S03]  /*0ef0*/  FADD R27, -R8, R27 ;  /* 0x0000001b081b7221 */ /* 0x010fc60000000100 */
[----:B------:R-:W-:Y:S01]  /*0f00*/  FFMA R10, R25, R25, R10 ;  /* 0x00000019190a7223 */ /* 0x000fe2000000000a */
[----:B-----5:R-:W-:-:S03]  /*0f10*/  FADD R29, -R8, R29 ;  /* 0x0000001d081d7221 */ /* 0x020fc60000000100 */
[----:B------:R-:W-:Y:S01]  /*0f20*/  FFMA R10, R27, R27, R10 ;  /* 0x0000001b1b0a7223 */ /* 0x000fe2000000000a */
[----:B------:R-:W-:-:S03]  /*0f30*/  FADD R17, -R8, R17 ;  /* 0x0000001108117221 */ /* 0x000fc60000000100 */
[----:B------:R-:W-:Y:S01]  /*0f40*/  FFMA R10, R29, R29, R10 ;  /* 0x0000001d1d0a7223 */ /* 0x000fe2000000000a */
[----:B------:R-:W-:-:S03]  /*0f50*/  FADD R15, -R8, R15 ;  /* 0x0000000f080f7221 */ /* 0x000fc60000000100 */
[----:B------:R-:W-:Y:S01]  /*0f60*/  FFMA R10, R17, R17, R10 ;  /* 0x00000011110a7223 */ /* 0x000fe2000000000a */
[----:B------:R-:W-:-:S03]  /*0f70*/  FADD R19, -R8, R19 ;  /* 0x0000001308137221 */ /* 0x000fc60000000100 */
[----:B------:R-:W-:-:S04]  /*0f80*/  FFMA R10, R15, R15, R10 ;  /* 0x0000000f0f0a7223 */ /* 0x000fc8000000000a */
[----:B------:R-:W-:-:S07]  /*0f90*/  FFMA R13, R19, R19, R10 ;  /* 0x00000013130d7223 */ /* 0x000fce000000000a */
.L_x_47:
        /* <DEDUP_REMOVED lines=9> */
[----:B------:R-:W4:Y:S01]  /*1030*/  LDG.E R21, desc[UR6][R2.64+0xc] ;  /* 0x00000c0602157981 */ /* 0x000f22000c1e1900 */
[----:B------:R-:W-:Y:S01]  /*1040*/  IADD3 R11, PT, PT, R11, 0x4, RZ ;  /* 0x000000040b0b7810 */ /* 0x000fe20007ffe0ff */
[----:B0-----:R-:W-:-:S04]  /*1050*/  FADD R12, -R8, R15 ;  /* 0x0000000f080c7221 */ /* 0x001fc80000000100 */
[----:B------:R-:W-:Y:S01]  /*1060*/  FFMA R12, R12, R12, R13 ;  /* 0x0000000c0c0c7223 */ /* 0x000fe2000000000d */
[C---:B--2---:R-:W-:Y:S01]  /*1070*/  FADD R17, -R8.reuse, R17 ;  /* 0x0000001108117221 */ /* 0x044fe20000000100 */
[----:B---3--:R-:W-:-:S03]  /*1080*/  FADD R19, -R8, R19 ;  /* 0x0000001308137221 */ /* 0x008fc60000000100 */
[----:B------:R-:W-:Y:S01]  /*1090*/  FFMA R12, R17, R17, R12 ;  /* 0x00000011110c7223 */ /* 0x000fe2000000000c */
[----:B----4-:R-:W-:-:S03]  /*10a0*/  FADD R21, -R8, R21 ;  /* 0x0000001508157221 */ /* 0x010fc60000000100 */
[----:B------:R-:W-:-:S04]  /*10b0*/  FFMA R12, R19, R19, R12 ;  /* 0x00000013130c7223 */ /* 0x000fc8000000000c */
[----:B------:R-:W-:-:S07]  /*10c0*/  FFMA R13, R21, R21, R12 ;  /* 0x00000015150d7223 */ /* 0x000fce000000000c */
.L_x_48:
[----:B------:R-:W-:Y:S05]  /*10d0*/  @!P1 BRA `(.L_x_44) ;  /* 0x0000000000409947 */ /* 0x000fea0003800000 */
[----:B------:R-:W1:Y:S01]  /*10e0*/  LDCU.64 UR4, c[0x0][0x388] ;  /* 0x00007100ff0477ac */ /* 0x000e620008000a00 */
[C---:B------:R-:W-:Y:S01]  /*10f0*/  SHF.L.U64.HI R3, R6.reuse, 0x2, R9 ;  /* 0x0000000206037819 */ /* 0x040fe20000010209 */
[----:B------:R-:W-:Y:S01]  /*1100*/  IMAD.SHL.U32 R2, R6, 0x4, RZ ;  /* 0x0000000406027824 */ /* 0x000fe200078e00ff */
[----:B------:R-:W-:-:S03]  /*1110*/  IADD3 R10, PT, PT, -R10, RZ, RZ ;  /* 0x000000ff0a0a7210 */ /* 0x000fc60007ffe1ff */
[----:B------:R-:W-:-:S03]  /*1120*/  IMAD.WIDE.U32 R2, R11, 0x4, R2 ;  /* 0x000000040b027825 */ /* 0x000fc600078e0002 */
[----:B-1----:R-:W-:-:S04]  /*1130*/  IADD3 R2, P0, PT, R2, UR4, RZ ;  /* 0x0000000402027c10 */ /* 0x002fc8000ff1e0ff */
[----:B------:R-:W-:-:S09]  /*1140*/  IADD3.X R11, PT, PT, R3, UR5, RZ, P0, !PT ;  /* 0x00000005030b7c10 */ /* 0x000fd200087fe4ff */
.L_x_49:
[----:B------:R-:W-:-:S06]  /*1150*/  MOV R3, R11 ;  /* 0x0000000b00037202 */ /* 0x000fcc0000000f00 */
[----:B------:R1:W0:Y:S01]  /*1160*/  LDG.E R3, desc[UR6][R2.64] ;  /* 0x0000000602037981 */ /* 0x000222000c1e1900 */
[----:B------:R-:W-:-:S04]  /*1170*/  IADD3 R10, PT, PT, R10, 0x1, RZ ;  /* 0x000000010a0a7810 */ /* 0x000fc80007ffe0ff */
[----:B------:R-:W-:Y:S02]  /*1180*/  ISETP.NE.AND P0, PT, R10, RZ, PT ;  /* 0x000000ff0a00720c */ /* 0x000fe40003f05270 */
[----:B-1----:R-:W-:-:S05]  /*1190*/  IADD3 R2, P1, PT, R2, 0x4, RZ ;  /* 0x0000000402027810 */ /* 0x002fca0007f3e0ff */
[----:B------:R-:W-:Y:S02]  /*11a0*/  IMAD.X R11, RZ, RZ, R11, P1 ;  /* 0x000000ffff0b7224 */ /* 0x000fe400008e060b */
[----:B0-----:R-:W-:-:S04]  /*11b0*/  FADD R12, -R8, R3 ;  /* 0x00000003080c7221 */ /* 0x001fc80000000100 */
[----:B------:R-:W-:Y:S01]  /*11c0*/  FFMA R13, R12, R12, R13 ;  /* 0x0000000c0c0d7223 */ /* 0x000fe2000000000d */
[----:B------:R-:W-:Y:S06]  /*11d0*/  @P0 BRA `(.L_x_49) ;  /* 0xfffffffc00dc0947 */ /* 0x000fec000383ffff */
.L_x_44:
        /* <DEDUP_REMOVED lines=12> */
[----:B------:R-:W-:Y:S05]  /*12a0*/  CALL.REL.NOINC `($__internal_1_$__cuda_sm3x_div_rn_noftz_f32_slowpath) ;  /* 0x0000000000a47944 */ /* 0x000fea0003c00000 */
.L_x_50:
[----:B------:R-:W0:Y:S01]  /*12b0*/  S2UR UR5, SR_CgaCtaId ;  /* 0x00000000000579c3 */ /* 0x000e220000008800 */
[----:B------:R-:W1:Y:S01]  /*12c0*/  LDCU UR8, c[0x0][0x3a8] ;  /* 0x00007500ff0877ac */ /* 0x000e620008000800 */
[----:B------:R-:W-:Y:S01]  /*12d0*/  UMOV UR4, 0x400 ;  /* 0x0000040000047882 */ /* 0x000fe20000000000 */
[----:B-1----:R-:W-:Y:S01]  /*12e0*/  FADD R0, R0, UR8 ;  /* 0x0000000800007e21 */ /* 0x002fe20008000000 */
[----:B0-----:R-:W-:-:S09]  /*12f0*/  ULEA UR4, UR5, UR4, 0x18 ;  /* 0x0000000405047291 */ /* 0x001fd2000f8ec0ff */
[----:B------:R1:W-:Y:S03]  /*1300*/  STS [UR4+0x4], R0 ;  /* 0x00000400ff007988 */ /* 0x0003e60008000804 */
.L_x_43:
[----:B------:R-:W-:Y:S05]  /*1310*/  BSYNC.RECONVERGENT B0 ;  /* 0x0000000000007941 */ /* 0x000fea0003800200 */
.L_x_42:
        /* <DEDUP_REMOVED lines=16> */
.L_x_51:
[----:B------:R-:W-:-:S04]  /*1420*/  IMAD.WIDE R16, R7, 0x4, R4 ;  /* 0x0000000407107825 */ /* 0x000fc800078e0204 */
[C---:B------:R-:W-:Y:S02]  /*1430*/  IMAD.WIDE R18, R7.reuse, 0x4, R10 ;  /* 0x0000000407127825 */ /* 0x040fe400078e020a */
[----:B------:R-:W2:Y:S02]  /*1440*/  LDG.E R17, desc[UR6][R16.64] ;  /* 0x0000000610117981 */ /* 0x000ea4000c1e1900 */
[----:B------:R-:W-:Y:S02]  /*1450*/  IMAD.WIDE R20, R7, 0x4, R12 ;  /* 0x0000000407147825 */ /* 0x000fe400078e020c */
[----:B------:R-:W3:Y:S04]  /*1460*/  LDG.E R18, desc[UR6][R18.64] ;  /* 0x0000000612127981 */ /* 0x000ee8000c1e1900 */
[----:B------:R-:W3:Y:S01]  /*1470*/  LDG.E R20, desc[UR6][R20.64] ;  /* 0x0000000614147981 */ /* 0x000ee2000c1e1900 */
[----:B------:R-:W-:-:S04]  /*1480*/  IADD3 R8, P0, PT, R6, R7, RZ ;  /* 0x0000000706087210 */ /* 0x000fc80007f1e0ff */
[C---:B0-----:R-:W-:Y:S02]  /*1490*/  LEA.HI.X.SX32 R15, R7.reuse, R9, 0x1, P0 ;  /* 0x00000009070f7211 */ /* 0x041fe400000f0eff */
[C---:B------:R-:W-:Y:S02]  /*14a0*/  LEA R14, P0, R8.reuse, UR8, 0x2 ;  /* 0x00000008080e7c11 */ /* 0x040fe4000f8010ff */
[----:B------:R-:W-:Y:S02]  /*14b0*/  IADD3 R7, PT, PT, R7, UR4, RZ ;  /* 0x0000000407077c10 */ /* 0x000fe4000fffe0ff */
[----:B------:R-:W-:Y:S02]  /*14c0*/  LEA.HI.X R15, R8, UR9, R15, 0x2, P0 ;  /* 0x00000009080f7c11 */ /* 0x000fe400080f140f */
[----:B------:R-:W-:Y:S01]  /*14d0*/  ISETP.GE.AND P0, PT, R7, UR10, PT ;  /* 0x0000000a07007c0c */ /* 0x000fe2000bf06270 */
[----:B--2---:R-:W-:-:S04]  /*14e0*/  FADD R3, R17, -R2 ;  /* 0x8000000211037221 */ /* 0x004fc80000000000 */
[----:B------:R-:W-:-:S04]  /*14f0*/  FMUL R3, R0, R3 ;  /* 0x0000000300037220 */ /* 0x000fc80000400000 */
[----:B---3--:R-:W-:-:S05]  /*1500*/  FFMA R3, R3, R18, R20 ;  /* 0x0000001203037223 */ /* 0x008fca0000000014 */
[----:B------:R0:W-:Y:S01]  /*1510*/  STG.E desc[UR6][R14.64], R3 ;  /* 0x000000030e007986 */ /* 0x0001e2000c101906 */
[----:B------:R-:W-:Y:S05]  /*1520*/  @!P0 BRA `(.L_x_51) ;  /* 0xfffffffc00bc8947 */ /* 0x000fea000383ffff */
[----:B------:R-:W-:Y:S05]  /*1530*/  EXIT ;  /* 0x000000000000794d */ /* 0x000fea0003800000 */
        .weak           $__internal_1_$__cuda_sm3x_div_rn_noftz_f32_slowpath
        .type           $__internal_1_$__cuda_sm3x_div_rn_noftz_f32_slowpath,@function
        .size           $__internal_1_$__cuda_sm3x_div_rn_noftz_f32_slowpath,(.L_x_118 - $__internal_1_$__cuda_sm3x_div_rn_noftz_f32_slowpath)
$__internal_1_$__cuda_sm3x_div_rn_noftz_f32_slowpath:
[----:B------:R-:W-:Y:S01]  /*1540*/  SHF.R.U32.HI R10, RZ, 0x17, R3 ;  /* 0x00000017ff0a7819 */ /* 0x000fe20000011603 */
[----:B------:R-:W-:Y:S01]  /*1550*/  BSSY.RECONVERGENT B1, `(.L_x_52) ;  /* 0x0000062000017945 */ /* 0x000fe20003800200 */
[----:B------:R-:W-:Y:S02]  /*1560*/  SHF.R.U32.HI R8, RZ, 0x17, R0 ;  /* 0x00000017ff087819 */ /* 0x000fe40000011600 */
[----:B------:R-:W-:Y:S02]  /*1570*/  LOP3.LUT R14, R10, 0xff, RZ, 0xc0, !PT ;  /* 0x000000ff0a0e7812 */ /* 0x000fe400078ec0ff */
[----:B------:R-:W-:-:S03]  /*1580*/  LOP3.LUT R12, R8, 0xff, RZ, 0xc0, !PT ;  /* 0x000000ff080c7812 */ /* 0x000fc600078ec0ff */
[----:B------:R-:W-:Y:S01]  /*1590*/  VIADD R11, R14, 0xffffffff ;  /* 0xffffffff0e0b7836 */ /* 0x000fe20000000000 */
[----:B------:R-:W-:-:S04]  /*15a0*/  IADD3 R10, PT, PT, R12, -0x1, RZ ;  /* 0xffffffff0c0a7810 */ /* 0x000fc80007ffe0ff */
        /* <DEDUP_REMOVED lines=23> */
[----:B------:R-:W-:Y:S02]  /*1720*/  @!P0 IMAD.MOV.U32 R8, RZ, RZ, -0x40 ;  /* 0xffffffc0ff088424 */ /* 0x000fe400078e00ff */
[----:B------:R-:W-:Y:S01]  /*1730*/  @!P0 FFMA R0, R0, 1.84467440737095516160e+19, RZ ;  /* 0x5f80000000008823 */ /* 0x000fe200000000ff */
[----:B------:R-:W-:Y:S02]  /*1740*/  @!P1 FFMA R3, R3, 1.84467440737095516160e+19, RZ ;  /* 0x5f80000003039823 */ /* 0x000fe400000000ff */
[----:B------:R-:W-:-:S07]  /*1750*/  @!P1 IADD3 R8, PT, PT, R8, 0x40, RZ ;  /* 0x0000004008089810 */ /* 0x000fce0007ffe0ff */
.L_x_53:
        /* <DEDUP_REMOVED lines=13> */
[----:B------:R-:W-:Y:S02]  /*1830*/  FFMA R12, R13, R15, R0 ;  /* 0x0000000f0d0c7223 */ /* 0x000fe40000000000 */
[----:B------:R-:W-:Y:S02]  /*1840*/  IMAD.IADD R11, R11, 0x1, R8 ;  /* 0x000000010b0b7824 */ /* 0x000fe400078e0208 */
        /* <DEDUP_REMOVED lines=20> */
[----:B------:R-:W-:Y:S01]  /*1990*/  IMAD.MOV R12, RZ, RZ, -R13 ;  /* 0x000000ffff0c7224 */ /* 0x000fe200078e0a0d */
[----:B------:R-:W-:Y:S02]  /*19a0*/  ISETP.NE.AND P1, PT, R13, RZ, PT ;  /* 0x000000ff0d00720c */ /* 0x000fe40003f25270 */
[----:B------:R-:W-:-:S02]  /*19b0*/  LOP3.LUT R10, R10, 0x800000, RZ, 0xfc, !PT ;  /* 0x008000000a0a7812 */ /* 0x000fc400078efcff */
[----:B------:R-:W-:Y:S02]  /*19c0*/  FSETP.NEU.FTZ.AND P0, PT, R3, R8, PT ;  /* 0x000000080300720b */ /* 0x000fe40003f1d000 */
[----:B------:R-:W-:Y:S02]  /*19d0*/  SHF.L.U32 R11, R10, R11, RZ ;  /* 0x0000000b0a0b7219 */ /* 0x000fe400000006ff */
        /* <DEDUP_REMOVED lines=11> */
.L_x_60:
[----:B------:R-:W-:-:S04]  /*1a90*/  LOP3.LUT R0, R0, 0x80000000, RZ, 0xc0, !PT ;  /* 0x8000000000007812 */ /* 0x000fc800078ec0ff */
[----:B------:R-:W-:Y:S01]  /*1aa0*/  LOP3.LUT R0, R0, 0x7f800000, RZ, 0xfc, !PT ;  /* 0x7f80000000007812 */ /* 0x000fe200078efcff */
[----:B------:R-:W-:Y:S06]  /*1ab0*/  BRA `(.L_x_61) ;  /* 0x0000000000047947 */ /* 0x000fec0003800000 */
.L_x_59:
[----:B------:R-:W-:-:S07]  /*1ac0*/  LEA R0, R11, R0, 0x17 ;  /* 0x000000000b007211 */ /* 0x000fce00078eb8ff */
.L_x_61:
[----:B------:R-:W-:Y:S05]  /*1ad0*/  BSYNC.RECONVERGENT B2 ;  /* 0x0000000000027941 */ /* 0x000fea0003800200 */
.L_x_58:
[----:B------:R-:W-:Y:S05]  /*1ae0*/  BRA `(.L_x_62) ;  /* 0x0000000000207947 */ /* 0x000fea0003800000 */
.L_x_57:
[----:B------:R-:W-:-:S04]  /*1af0*/  LOP3.LUT R0, R3, 0x80000000, R0, 0x48, !PT ;  /* 0x8000000003007812 */ /* 0x000fc800078e4800 */
[----:B------:R-:W-:Y:S01]  /*1b00*/  LOP3.LUT R0, R0, 0x7f800000, RZ, 0xfc, !PT ;  /* 0x7f80000000007812 */ /* 0x000fe200078efcff */
[----:B------:R-:W-:Y:S06]  /*1b10*/  BRA `(.L_x_62) ;  /* 0x0000000000147947 */ /* 0x000fec0003800000 */
.L_x_56:
[----:B------:R-:W-:Y:S01]  /*1b20*/  LOP3.LUT R0, R3, 0x80000000, R0, 0x48, !PT ;  /* 0x8000000003007812 */ /* 0x000fe200078e4800 */
[----:B------:R-:W-:Y:S06]  /*1b30*/  BRA `(.L_x_62) ;  /* 0x00000000000c7947 */ /* 0x000fec0003800000 */
.L_x_55:
[----:B------:R-:W0:Y:S01]  /*1b40*/  MUFU.RSQ R0, -QNAN ;  /* 0xffc0000000007908 */ /* 0x000e220000001400 */
[----:B------:R-:W-:Y:S05]  /*1b50*/  BRA `(.L_x_62) ;  /* 0x0000000000047947 */ /* 0x000fea0003800000 */
.L_x_54:
[----:B------:R-:W-:-:S07]  /*1b60*/  FADD.FTZ R0, R0, R3 ;  /* 0x0000000300007221 */ /* 0x000fce0000010000 */
.L_x_62:
[----:B------:R-:W-:Y:S05]  /*1b70*/  BSYNC.RECONVERGENT B1 ;  /* 0x0000000000017941 */ /* 0x000fea0003800200 */
.L_x_52:
[----:B------:R-:W-:-:S04]  /*1b80*/  HFMA2 R3, -RZ, RZ, 0, 0 ;  /* 0x00000000ff037431 */ /* 0x000fc800000001ff */
[----:B0-----:R-:W-:Y:S05]  /*1b90*/  RET.REL.NODEC R2 `(_Z21layer_norm_f32_kernelPfPKfS1_S1_iif) ;  /* 0xffffffe402187950 */ /* 0x001fea0003c3ffff */
.L_x_63:
        /* <DEDUP_REMOVED lines=14> */
.L_x_118:


//--------------------- .text._Z18softmax_f16_kernelP6__halfPKS_ii --------------------------
	.section	.text._Z18softmax_f16_kernelP6__halfPKS_ii,"ax",@progbits
	.align	128
        .global         _Z18softmax_f16_kernelP6__halfPKS_ii
        .type           _Z18softmax_f16_kernelP6__halfPKS_ii,@function
        .size           _Z18softmax_f16_kernelP6__halfPKS_ii,(.L_x_124 - _Z18softmax_f16_kernelP6__halfPKS_ii)
        .other          _Z18softmax_f16_kernelP6__halfPKS_ii,@"STO_CUDA_ENTRY STV_DEFAULT"
_Z18softmax_f16_kernelP6__halfPKS_ii:
.text._Z18softmax_f16_kernelP6__halfPKS_ii:
        /* <DEDUP_REMOVED lines=10> */
[----:B-1----:R-:W-:-:S04]  /*00a0*/  IMAD R10, R0, UR4, RZ ;  /* 0x00000004000a7c24 */ /* 0x002fc8000f8e02ff */
[----:B------:R-:W-:Y:S01]  /*00b0*/  IMAD.WIDE R4, R10, 0x2, RZ ;  /* 0x000000020a047825 */ /* 0x000fe200078e02ff */
[----:B------:R-:W-:Y:S02]  /*00c0*/  SHF.R.S32.HI R12, RZ, 0x1f, R10 ;  /* 0x0000001fff0c7819 */ /* 0x000fe4000001140a */
[----:B0-----:R-:W-:Y:S02]  /*00d0*/  ISETP.NE.AND P0, PT, R11, RZ, PT ;  /* 0x000000ff0b00720c */ /* 0x001fe40003f05270 */
[----:B---3--:R-:W-:-:S04]  /*00e0*/  IADD3 R2, P1, PT, R4, R6, RZ ;  /* 0x0000000604027210 */ /* 0x008fc80007f3e0ff */
[----:B------:R-:W-:-:S07]  /*00f0*/  IADD3.X R3, PT, PT, R5, R7, RZ, P1, !PT ;  /* 0x0000000705037210 */ /* 0x000fce0000ffe4ff */
[----:B--2---:R-:W-:Y:S05]  /*0100*/  @P0 BRA `(.L_x_65) ;  /* 0x0000000400fc0947 */ /* 0x004fea0003800000 */
[----:B------:R-:W2:Y:S01]  /*0110*/  LDG.E.U16 R8, desc[UR6][R2.64] ;  /* 0x0000000602087981 */ /* 0x000ea2000c1e1500 */
[----:B------:R-:W0:Y:S01]  /*0120*/  S2UR UR5, SR_CgaCtaId ;  /* 0x00000000000579c3 */ /* 0x000e220000008800 */
[----:B------:R-:W-:Y:S01]  /*0130*/  ISETP.GE.AND P0, PT, R0, 0x2, PT ;  /* 0x000000020000780c */ /* 0x000fe20003f06270 */
[----:B------:R-:W-:Y:S02]  /*0140*/  UMOV UR4, 0x400 ;  /* 0x0000040000047882 */ /* 0x000fe40000000000 */
[----:B0-----:R-:W-:Y:S01]  /*0150*/  ULEA UR4, UR5, UR4, 0x18 ;  /* 0x0000000405047291 */ /* 0x001fe2000f8ec0ff */
[----:B--2---:R-:W-:-:S08]  /*0160*/  HADD2.F32 R14, -RZ, R8.H0_H0 ;  /* 0x20000008ff0e7230 */ /* 0x004fd00000004100 */
[----:B------:R0:W-:Y:S01]  /*0170*/  STS [UR4], R14 ;  /* 0x0000000eff007988 */ /* 0x0001e20008000804 */
[----:B------:R-:W-:Y:S05]  /*0180*/  @!P0 BRA `(.L_x_65) ;  /* 0x0000000400dc8947 */ /* 0x000fea0003800000 */
[C---:B------:R-:W-:Y:S01]  /*0190*/  IADD3 R8, PT, PT, R0.reuse, -0x2, RZ ;  /* 0xfffffffe00087810 */ /* 0x040fe20007ffe0ff */
[----:B------:R-:W-:Y:S01]  /*01a0*/  HFMA2 R15, -RZ, RZ, 0, 5.9604644775390625e-08 ;  /* 0x00000001ff0f7431 */ /* 0x000fe200000001ff */
[----:B------:R-:W-:Y:S02]  /*01b0*/  IADD3 R13, PT, PT, R0, -0x1, RZ ;  /* 0xffffffff000d7810 */ /* 0x000fe40007ffe0ff */
[----:B------:R-:W-:Y:S02]  /*01c0*/  ISETP.GE.U32.AND P0, PT, R8, 0xf, PT ;  /* 0x0000000f0800780c */ /* 0x000fe40003f06070 */
[----:B------:R-:W-:-:S11]  /*01d0*/  LOP3.LUT R24, R13, 0xf, RZ, 0xc0, !PT ;  /* 0x0000000f0d187812 */ /* 0x000fd600078ec0ff */
[----:B------:R-:W-:Y:S05]  /*01e0*/  @!P0 BRA `(.L_x_66) ;  /* 0x0000000000d08947 */ /* 0x000fea0003800000 */
[----:B------:R-:W-:Y:S02]  /*01f0*/  IADD3 R8, P0, PT, R2, 0x10, RZ ;  /* 0x0000001002087810 */ /* 0x000fe40007f1e0ff */
[----:B------:R-:W-:Y:S02]  /*0200*/  LOP3.LUT R16, R13, 0xfffffff0, RZ, 0xc0, !PT ;  /* 0xfffffff00d107812 */ /* 0x000fe400078ec0ff */
[----:B------:R-:W-:Y:S02]  /*0210*/  MOV R15, RZ ;  /* 0x000000ff000f7202 */ /* 0x000fe40000000f00 */
[----:B------:R-:W-:Y:S02]  /*0220*/  IADD3.X R9, PT, PT, RZ, R3, RZ, P0, !PT ;  /* 0x00000003ff097210 */ /* 0x000fe400007fe4ff */
[----:B------:R-:W-:-:S07]  /*0230*/  IADD3 R16, PT, PT, -R16, RZ, RZ ;  /* 0x000000ff10107210 */ /* 0x000fce0007ffe1ff */
.L_x_67:
[----:B------:R-:W2:Y:S04]  /*0240*/  LDG.E.U16 R21, desc[UR6][R8.64+-0xe] ;  /* 0xfffff20608157981 */ /* 0x000ea8000c1e1500 */
[----:B------:R-:W3:Y:S04]  /*0250*/  LDG.E.U16 R22, desc[UR6][R8.64+-0xc] ;  /* 0xfffff40608167981 */ /* 0x000ee8000c1e1500 */
[----:B------:R-:W4:Y:S04]  /*0260*/  LDG.E.U16 R23, desc[UR6][R8.64+-0xa] ;  /* 0xfffff60608177981 */ /* 0x000f28000c1e1500 */
[----:B------:R-:W5:Y:S04]  /*0270*/  LDG.E.U16 R25, desc[UR6][R8.64+-0x8] ;  /* 0xfffff80608197981 */ /* 0x000f68000c1e1500 */
[----:B------:R-:W5:Y:S04]  /*0280*/  LDG.E.U16 R20, desc[UR6][R8.64+-0x6] ;  /* 0xfffffa0608147981 */ /* 0x000f68000c1e1500 */
[----:B------:R-:W5:Y:S04]  /*0290*/  LDG.E.U16 R19, desc[UR6][R8.64+-0x4] ;  /* 0xfffffc0608137981 */ /* 0x000f68000c1e1500 */
[----:B------:R-:W5:Y:S04]  /*02a0*/  LDG.E.U16 R17, desc[UR6][R8.64+-0x2] ;  /* 0xfffffe0608117981 */ /* 0x000f68000c1e1500 */
[----:B------:R-:W5:Y:S01]  /*02b0*/  LDG.E.U16 R18, desc[UR6][R8.64] ;  /* 0x0000000608127981 */ /* 0x000f62000c1e1500 */
[----:B--2---:R-:W-:-:S02]  /*02c0*/  HADD2.F32 R21, -RZ, R21.H0_H0 ;  /* 0x20000015ff157230 */ /* 0x004fc40000004100 */
[----:B---3--:R-:W-:Y:S02]  /*02d0*/  HADD2.F32 R22, -RZ, R22.H0_H0 ;  /* 0x20000016ff167230 */ /* 0x008fe40000004100 */
[----:B----4-:R-:W-:-:S03]  /*02e0*/  HADD2.F32 R23, -RZ, R23.H0_H0 ;  /* 0x20000017ff177230 */ /* 0x010fc60000004100 */
[----:B------:R-:W-:Y:S02]  /*02f0*/  FMNMX3 R22, R14, R21, R22, !PT ;  /* 0x000000150e167276 */ /* 0x000fe40007800016 */
[----:B0-----:R-:W2:Y:S01]  /*0300*/  LDG.E.U16 R14, desc[UR6][R8.64+0x2] ;  /* 0x00000206080e7981 */ /* 0x001ea2000c1e1500 */
[----:B-----5:R-:W-:-:S03]  /*0310*/  HADD2.F32 R25, -RZ, R25.H0_H0 ;  /* 0x20000019ff197230 */ /* 0x020fc60000004100 */
[----:B------:R-:W3:Y:S02]  /*0320*/  LDG.E.U16 R21, desc[UR6][R8.64+0x4] ;  /* 0x0000040608157981 */ /* 0x000ee4000c1e1500 */
[----:B------:R-:W-:Y:S01]  /*0330*/  FMNMX3 R22, R22, R23, R25, !PT ;  /* 0x0000001716167276 */ /* 0x000fe20007800019 */
[----:B------:R-:W-:Y:S02]  /*0340*/  HADD2.F32 R23, -RZ, R20.H0_H0 ;  /* 0x20000014ff177230 */ /* 0x000fe40000004100 */
[----:B------:R-:W-:Y:S01]  /*0350*/  HADD2.F32 R25, -RZ, R19.H0_H0 ;  /* 0x20000013ff197230 */ /* 0x000fe20000004100 */
[----:B------:R-:W4:Y:S04]  /*0360*/  LDG.E.U16 R20, desc[UR6][R8.64+0x8] ;  /* 0x0000080608147981 */ /* 0x000f28000c1e1500 */
[----:B------:R-:W5:Y:S01]  /*0370*/  LDG.E.U16 R19, desc[UR6][R8.64+0x6] ;  /* 0x0000060608137981 */ /* 0x000f62000c1e1500 */
[----:B------:R-:W-:Y:S01]  /*0380*/  FMNMX3 R22, R22, R23, R25, !PT ;  /* 0x0000001716167276 */ /* 0x000fe20007800019 */
[----:B------:R-:W-:-:S02]  /*0390*/  HADD2.F32 R23, -RZ, R17.H0_H0 ;  /* 0x20000011ff177230 */ /* 0x000fc40000004100 */
[----:B------:R-:W-:Y:S01]  /*03a0*/  HADD2.F32 R25, -RZ, R18.H0_H0 ;  /* 0x20000012ff197230 */ /* 0x000fe20000004100 */
[----:B------:R-:W5:Y:S04]  /*03b0*/  LDG.E.U16 R17, desc[UR6][R8.64+0xc] ;  /* 0x00000c0608117981 */ /* 0x000f68000c1e1500 */
[----:B------:R-:W5:Y:S01]  /*03c0*/  LDG.E.U16 R18, desc[UR6][R8.64+0xa] ;  /* 0x00000a0608127981 */ /* 0x000f62000c1e1500 */
[----:B------:R-:W-:-:S03]  /*03d0*/  FMNMX3 R25, R22, R23, R25, !PT ;  /* 0x0000001716197276 */ /* 0x000fc60007800019 */
[----:B------:R-:W5:Y:S04]  /*03e0*/  LDG.E.U16 R22, desc[UR6][R8.64+0xe] ;  /* 0x00000e0608167981 */ /* 0x000f68000c1e1500 */
[----:B------:R0:W5:Y:S01]  /*03f0*/  LDG.E.U16 R23, desc[UR6][R8.64+0x10] ;  /* 0x0000100608177981 */ /* 0x000162000c1e1500 */
[----:B------:R-:W-:-:S04]  /*0400*/  IADD3 R16, PT, PT, R16, 0x10, RZ ;  /* 0x0000001010107810 */ /* 0x000fc80007ffe0ff */
[----:B------:R-:W-:Y:S02]  /*0410*/  ISETP.NE.AND P0, PT, R16, RZ, PT ;  /* 0x000000ff1000720c */ /* 0x000fe40003f05270 */
[----:B0-----:R-:W-:Y:S02]  /*0420*/  IADD3 R8, P1, PT, R8, 0x20, RZ ;  /* 0x0000002008087810 */ /* 0x001fe40007f3e0ff */
[----:B------:R-:W-:Y:S02]  /*0430*/  IADD3 R15, PT, PT, R15, 0x10, RZ ;  /* 0x000000100f0f7810 */ /* 0x000fe40007ffe0ff */
[----:B------:R-:W-:Y:S01]  /*0440*/  IADD3.X R9, PT, PT, RZ, R9, RZ, P1, !PT ;  /* 0x00000009ff097210 */ /* 0x000fe20000ffe4ff */
[----:B--2---:R-:W-:Y:S02]  /*0450*/  HADD2.F32 R14, -RZ, R14.H0_H0 ;  /* 0x2000000eff0e7230 */ /* 0x004fe40000004100 */
[----:B---3--:R-:W-:-:S05]  /*0460*/  HADD2.F32 R21, -RZ, R21.H0_H0 ;  /* 0x20000015ff157230 */ /* 0x008fca0000004100 */
[----:B------:R-:W-:Y:S01]  /*0470*/  FMNMX3 R14, R25, R14, R21, !PT ;  /* 0x0000000e190e7276 */ /* 0x000fe20007800015 */
[----:B----4-:R-:W-:Y:S02]  /*0480*/  HADD2.F32 R20, -RZ, R20.H0_H0 ;  /* 0x20000014ff147230 */ /* 0x010fe40000004100 */
[----:B-----5:R-:W-:-:S05]  /*0490*/  HADD2.F32 R19, -RZ, R19.H0_H0 ;  /* 0x20000013ff137230 */ /* 0x020fca0000004100 */
[----:B------:R-:W-:Y:S01]  /*04a0*/  FMNMX3 R14, R14, R19, R20, !PT ;  /* 0x000000130e0e7276 */ /* 0x000fe20007800014 */
[----:B------:R-:W-:Y:S02]  /*04b0*/  HADD2.F32 R17, -RZ, R17.H0_H0 ;  /* 0x20000011ff117230 */ /* 0x000fe40000004100 */
[----:B------:R-:W-:Y:S02]  /*04c0*/  HADD2.F32 R19, -RZ, R18.H0_H0 ;  /* 0x20000012ff137230 */ /* 0x000fe40000004100 */
[----:B------:R-:W-:-:S03]  /*04d0*/  HADD2.F32 R21, -RZ, R22.H0_H0 ;  /* 0x20000016ff157230 */ /* 0x000fc60000004100 */
[----:B------:R-:W-:Y:S01]  /*04e0*/  FMNMX3 R14, R14, R19, R17, !PT ;  /* 0x000000130e0e7276 */ /* 0x000fe20007800011 */
[----:B------:R-:W-:-:S05]  /*04f0*/  HADD2.F32 R23, -RZ, R23.H0_H0 ;  /* 0x20000017ff177230 */ /* 0x000fca0000004100 */
[----:B------:R-:W-:Y:S01]  /*0500*/  FMNMX3 R14, R14, R21, R23, !PT ;  /* 0x000000150e0e7276 */ /* 0x000fe20007800017 */
[----:B------:R-:W-:Y:S06]  /*0510*/  @P0 BRA `(.L_x_67) ;  /* 0xfffffffc00480947 */ /* 0x000fec000383ffff */
[----:B------:R-:W-:-:S07]  /*0520*/  IADD3 R15, PT, PT, R15, 0x1, RZ ;  /* 0x000000010f0f7810 */ /* 0x000fce0007ffe0ff */
.L_x_66:
[----:B------:R-:W-:-:S13]  /*0530*/  ISETP.NE.AND P0, PT, R24, RZ, PT ;  /* 0x000000ff1800720c */ /* 0x000fda0003f05270 */
        /* <DEDUP_REMOVED lines=14> */
[----:B------:R-:W-:Y:S01]  /*0620*/  IADD3 R15, PT, PT, R15, 0x8, RZ ;  /* 0x000000080f0f7810 */ /* 0x000fe20007ffe0ff */
[----:B--2---:R-:W-:-:S02]  /*0630*/  HADD2.F32 R19, -RZ, R19.H0_H0 ;  /* 0x20000013ff137230 */ /* 0x004fc40000004100 */
[----:B---3--:R-:W-:Y:S02]  /*0640*/  HADD2.F32 R20, -RZ, R20.H0_H0 ;  /* 0x20000014ff147230 */ /* 0x008fe40000004100 */
[----:B----4-:R-:W-:-:S03]  /*0650*/  HADD2.F32 R22, -RZ, R21.H0_H0 ;  /* 0x20000015ff167230 */ /* 0x010fc60000004100 */
[----:B------:R-:W-:Y:S01]  /*0660*/  FMNMX3 R19, R14, R19, R20, !PT ;  /* 0x000000130e137276 */ /* 0x000fe20007800014 */
[----:B-----5:R-:W-:Y:S02]  /*0670*/  HADD2.F32 R23, -RZ, R23.H0_H0 ;  /* 0x20000017ff177230 */ /* 0x020fe40000004100 */
[----:B------:R-:W-:-:S03]  /*0680*/  HADD2.F32 R24, -RZ, R24.H0_H0 ;  /* 0x20000018ff187230 */ /* 0x000fc60000004100 */
[----:B------:R-:W-:Y:S01]  /*0690*/  FMNMX3 R19, R19, R22, R23, !PT ;  /* 0x0000001613137276 */ /* 0x000fe20007800017 */
[----:B------:R-:W-:Y:S02]  /*06a0*/  HADD2.F32 R17, -RZ, R17.H0_H0 ;  /* 0x20000011ff117230 */ /* 0x000fe40000004100 */
[----:B------:R-:W-:-:S03]  /*06b0*/  HADD2.F32 R16, -RZ, R16.H0_H0 ;  /* 0x20000010ff107230 */ /* 0x000fc60000004100 */
[----:B------:R-:W-:Y:S01]  /*06c0*/  FMNMX3 R17, R19, R24, R17, !PT ;  /* 0x0000001813117276 */ /* 0x000fe20007800011 */
[----:B------:R-:W-:-:S05]  /*06d0*/  HADD2.F32 R18, -RZ, R18.H0_H0 ;  /* 0x20000012ff127230 */ /* 0x000fca0000004100 */
[----:B0-----:R-:W-:-:S07]  /*06e0*/  FMNMX3 R14, R17, R16, R18, !PT ;  /* 0x00000010110e7276 */ /* 0x001fce0007800012 */
.L_x_69:
        /* <DEDUP_REMOVED lines=12> */
[----:B---3--:R-:W-:Y:S02]  /*07b0*/  HADD2.F32 R18, -RZ, R18.H0_H0 ;  /* 0x20000012ff127230 */ /* 0x008fe40000004100 */
[----:B----4-:R-:W-:-:S03]  /*07c0*/  HADD2.F32 R19, -RZ, R19.H0_H0 ;  /* 0x20000013ff137230 */ /* 0x010fc60000004100 */
[----:B0-----:R-:W-:Y:S01]  /*07d0*/  FMNMX3 R14, R14, R17, R18, !PT ;  /* 0x000000110e0e7276 */ /* 0x001fe20007800012 */
[----:B-----5:R-:W-:-:S05]  /*07e0*/  HADD2.F32 R20, -RZ, R20.H0_H0 ;  /* 0x20000014ff147230 */ /* 0x020fca0000004100 */
[----:B------:R-:W-:-:S07]  /*07f0*/  FMNMX3 R14, R14, R19, R20, !PT ;  /* 0x000000130e0e7276 */ /* 0x000fce0007800014 */
.L_x_70:
[----:B------:R-:W-:Y:S05]  /*0800*/  @!P1 BRA `(.L_x_68) ;  /* 0x0000000000389947 */ /* 0x000fea0003800000 */
[----:B------:R-:W-:Y:S01]  /*0810*/  IMAD.WIDE.U32 R8, R15, 0x2, R4 ;  /* 0x000000020f087825 */ /* 0x000fe200078e0004 */
[----:B------:R-:W-:Y:S02]  /*0820*/  IADD3 R13, PT, PT, -R13, RZ, RZ ;  /* 0x000000ff0d0d7210 */ /* 0x000fe40007ffe1ff */
[----:B------:R-:W-:-:S04]  /*0830*/  IADD3 R16, P0, PT, R8, R6, RZ ;  /* 0x0000000608107210 */ /* 0x000fc80007f1e0ff */
[----:B------:R-:W-:-:S09]  /*0840*/  IADD3.X R17, PT, PT, R9, R7, RZ, P0, !PT ;  /* 0x0000000709117210 */ /* 0x000fd200007fe4ff */
.L_x_71:
        /* <DEDUP_REMOVED lines=8> */
[----:B0-----:R-:W-:-:S05]  /*08d0*/  FMNMX R14, R15, R14, !PT ;  /* 0x0000000e0f0e7209 */ /* 0x001fca0007800000 */
[----:B------:R-:W-:Y:S05]  /*08e0*/  @P0 BRA `(.L_x_71) ;  /* 0xfffffffc00d80947 */ /* 0x000fea000383ffff */
.L_x_68:
[----:B------:R1:W-:Y:S02]  /*08f0*/  STS [UR4], R14 ;  /* 0x0000000eff007988 */ /* 0x0003e40008000804 */
.L_x_65:
[----:B------:R-:W-:Y:S05]  /*0900*/  BSYNC.RECONVERGENT B0 ;  /* 0x0000000000007941 */ /* 0x000fea0003800200 */
.L_x_64:
[----:B------:R-:W2:Y:S08]  /*0910*/  LDC.64 R16, c[0x0][0x380] ;  /* 0x0000e000ff107b82 */ /* 0x000eb00000000a00 */
[----:B------:R-:W-:Y:S01]  /*0920*/  BAR.SYNC.DEFER_BLOCKING 0x0 ;  /* 0x0000000000007b1d */ /* 0x000fe20000010000 */
[----:B------:R-:W-:-:S05]  /*0930*/  ISETP.NE.AND P0, PT, R11, RZ, PT ;  /* 0x000000ff0b00720c */ /* 0x000fca0003f05270 */
[----:B------:R-:W-:Y:S01]  /*0940*/  BSSY.RECONVERGENT B0, `(.L_x_72) ;  /* 0x000011a000007945 */ /* 0x000fe20003800200 */
[----:B--2---:R-:W-:-:S04]  /*0950*/  LEA R8, P1, R10, R16, 0x1 ;  /* 0x000000100a087211 */ /* 0x004fc800078208ff */
[----:B------:R-:W-:-:S03]  /*0960*/  LEA.HI.X R9, R10, R17, R12, 0x1, P1 ;  /* 0x000000110a097211 */ /* 0x000fc600008f0c0c */
[----:B------:R-:W-:Y:S06]  /*0970*/  @P0 BRA `(.L_x_73) ;  /* 0x0000001000580947 */ /* 0x000fec0003800000 */
[----:B------:R-:W2:Y:S01]  /*0980*/  S2UR UR5, SR_CgaCtaId ;  /* 0x00000000000579c3 */ /* 0x000ea20000008800 */
[----:B------:R-:W-:Y:S01]  /*0990*/  ISETP.GE.AND P0, PT, R0, 0x1, PT ;  /* 0x000000010000780c */ /* 0x000fe20003f06270 */
[----:B------:R-:W-:Y:S02]  /*09a0*/  UMOV UR4, 0x400 ;  /* 0x0000040000047882 */ /* 0x000fe40000000000 */
[----:B--2---:R-:W-:-:S09]  /*09b0*/  ULEA UR4, UR5, UR4, 0x18 ;  /* 0x0000000405047291 */ /* 0x004fd2000f8ec0ff */
[----:B------:R-:W-:Y:S01]  /*09c0*/  STS [UR4+0x4], RZ ;  /* 0x000004ffff007988 */ /* 0x000fe20008000804 */
[----:B------:R-:W-:Y:S05]  /*09d0*/  @!P0 BRA `(.L_x_73) ;  /* 0x0000001000408947 */ /* 0x000fea0003800000 */
[C---:B------:R-:W-:Y:S01]  /*09e0*/  ISETP.GE.U32.AND P1, PT, R0.reuse, 0x8, PT ;  /* 0x000000080000780c */ /* 0x040fe20003f26070 */
[----:B------:R-:W2:Y:S01]  /*09f0*/  LDS R10, [UR4] ;  /* 0x00000004ff0a7984 */ /* 0x000ea20008000800 */
[----:B------:R-:W-:Y:S02]  /*0a00*/  LOP3.LUT R23, R0, 0x7, RZ, 0xc0, !PT ;  /* 0x0000000700177812 */ /* 0x000fe400078ec0ff */
[----:B------:R-:W-:Y:S02]  /*0a10*/  CS2R R12, SRZ ;  /* 0x00000000000c7805 */ /* 0x000fe4000001ff00 */
[----:B------:R-:W-:-:S07]  /*0a20*/  ISETP.NE.AND P0, PT, R23, RZ, PT ;  /* 0x000000ff1700720c */ /* 0x000fce0003f05270 */
[----:B------:R-:W-:Y:S06]  /*0a30*/  @!P1 BRA `(.L_x_74) ;  /* 0x00000008002c9947 */ /* 0x000fec0003800000 */
[----:B------:R-:W-:-:S04]  /*0a40*/  IADD3 R13, P1, PT, R4, 0x8, RZ ;  /* 0x00000008040d7810 */ /* 0x000fc80007f3e0ff */
[----:B------:R-:W-:Y:S02]  /*0a50*/  IADD3.X R12, PT, PT, RZ, R5, RZ, P1, !PT ;  /* 0x00000005ff0c7210 */ /* 0x000fe40000ffe4ff */
[C---:B------:R-:W-:Y:S02]  /*0a60*/  IADD3 R4, P1, PT, R13.reuse, R6, RZ ;  /* 0x000000060d047210 */ /* 0x040fe40007f3e0ff */
[----:B------:R-:W-:Y:S02]  /*0a70*/  IADD3 R16, P2, PT, R13, R16, RZ ;  /* 0x000000100d107210 */ /* 0x000fe40007f5e0ff */
[----:B------:R-:W-:Y:S02]  /*0a80*/  LOP3.LUT R13, R0, 0x7ffffff8, RZ, 0xc0, !PT ;  /* 0x7ffffff8000d7812 */ /* 0x000fe400078ec0ff */
[C---:B------:R-:W-:Y:S02]  /*0a90*/  IADD3.X R5, PT, PT, R12.reuse, R7, RZ, P1, !PT ;  /* 0x000000070c057210 */ /* 0x040fe40000ffe4ff */
[----:B------:R-:W-:Y:S01]  /*0aa0*/  IADD3.X R19, PT, PT, R12, R17, RZ, P2, !PT ;  /* 0x000000110c137210 */ /* 0x000fe200017fe4ff */
[----:B------:R-:W-:Y:S01]  /*0ab0*/  HFMA2 R12, -RZ, RZ, 0, 0 ;  /* 0x00000000ff0c7431 */ /* 0x000fe200000001ff */
[----:B01----:R-:W-:-:S07]  /*0ac0*/  IADD3 R14, PT, PT, -R13, RZ, RZ ;  /* 0x000000ff0d0e7210 */ /* 0x003fce0007ffe1ff */
.L_x_75:
[----:B------:R-:W3:Y:S01]  /*0ad0*/  LDG.E.U16 R6, desc[UR6][R4.64+-0x8] ;  /* 0xfffff80604067981 */ /* 0x000ee2000c1e1500 */
[----:B------:R-:W-:Y:S02]  /*0ae0*/  MOV R15, 0x3bbb989d ;  /* 0x3bbb989d000f7802 */ /* 0x000fe40000000f00 */
[----:B------:R-:W-:Y:S01]  /*0af0*/  MOV R17, 0x437c0000 ;  /* 0x437c000000117802 */ /* 0x000fe20000000f00 */
[----:B---3--:R-:W-:-:S05]  /*0b00*/  HADD2.F32 R7, -RZ, R6.H0_H0 ;  /* 0x20000006ff077230 */ /* 0x008fca0000004100 */
[----:B--2---:R-:W-:-:S04]  /*0b10*/  FADD R6, R7, -R10 ;  /* 0x8000000a07067221 */ /* 0x004fc80000000000 */
[----:B------:R-:W-:-:S04]  /*0b20*/  FFMA.SAT R18, R6, R15, 0.5 ;  /* 0x3f00000006127423 */ /* 0x000fc8000000200f */
[----:B------:R-:W-:-:S04]  /*0b30*/  FFMA.RM R18, R18, R17, 12582913 ;  /* 0x4b40000112127423 */ /* 0x000fc80000004011 */
[C---:B------:R-:W-:Y:S01]  /*0b40*/  FADD R7, R18.reuse, -12583039 ;  /* 0xcb40007f12077421 */ /* 0x040fe20000000000 */
[----:B------:R-:W-:-:S03]  /*0b50*/  SHF.L.U32 R21, R18, 0x17, RZ ;  /* 0x0000001712157819 */ /* 0x000fc600000006ff */
[----:B------:R-:W-:-:S04]  /*0b60*/  FFMA R7, R6, 1.4426950216293334961, -R7 ;  /* 0x3fb8aa3b06077823 */ /* 0x000fc80000000807 */
[----:B------:R-:W-:-:S04]  /*0b70*/  FFMA R7, R6, 1.925963033500011079e-08, R7 ;  /* 0x32a5706006077823 */ /* 0x000fc80000000007 */
[----:B------:R0:W1:Y:S02]  /*0b80*/  MUFU.EX2 R6, R7 ;  /* 0x0000000700067308 */ /* 0x0000640000000800 */
[----:B0-----:R-:W-:Y:S01]  /*0b90*/  MOV R7, R19 ;  /* 0x0000001300077202 */ /* 0x001fe20000000f00 */
[----:B-1----:R-:W-:-:S05]  /*0ba0*/  FMUL R21, R21, R6 ;  /* 0x0000000615157220 */ /* 0x002fca0000400000 */
[----:B------:R-:W-:-:S04]  /*0bb0*/  F2FP.F16.F32.PACK_AB R6, RZ, R21 ;  /* 0x00000015ff06723e */ /* 0x000fc800000000ff */
[----:B------:R-:W-:Y:S02]  /*0bc0*/  PRMT R20, R6, 0x7610, R20 ;  /* 0x0000761006147816 */ /* 0x000fe40000000014 */
[----:B------:R-:W-:-:S05]  /*0bd0*/  MOV R6, R16 ;  /* 0x0000001000067202 */ /* 0x000fca0000000f00 */
[----:B------:R0:W-:Y:S04]  /*0be0*/  STG.E.U16 desc[UR6][R6.64+-0x8], R20 ;  /* 0xfffff81406007986 */ /* 0x0001e8000c101506 */
[----:B------:R-:W2:Y:S02]  /*0bf0*/  LDG.E.U16 R16, desc[UR6][R4.64+-0x6] ;  /* 0xfffffa0604107981 */ /* 0x000ea4000c1e1500 */
[----:B--2---:R-:W-:-:S05]  /*0c00*/  HADD2.F32 R19, -RZ, R16.H0_H0 ;  /* 0x20000010ff137230 */ /* 0x004fca0000004100 */
[----:B------:R-:W-:-:S04]  /*0c10*/  FADD R16, R19, -R10 ;  /* 0x8000000a13107221 */ /* 0x000fc80000000000 */
[----:B------:R-:W-:-:S04]  /*0c20*/  FFMA.SAT R18, R16, R15, 0.5 ;  /* 0x3f00000010127423 */ /* 0x000fc8000000200f */
[----:B------:R-:W-:-:S04]  /*0c30*/  FFMA.RM R18, R18, R17, 12582913 ;  /* 0x4b40000112127423 */ /* 0x000fc80000004011 */
[----:B------:R-:W-:-:S04]  /*0c40*/  FADD R19, R18, -12583039 ;  /* 0xcb40007f12137421 */ /* 0x000fc80000000000 */
[----:B------:R-:W-:-:S04]  /*0c50*/  FFMA R19, R16, 1.4426950216293334961, -R19 ;  /* 0x3fb8aa3b10137823 */ /* 0x000fc80000000813 */
[----:B------:R-:W-:Y:S01]  /*0c60*/  FFMA R19, R16, 1.925963033500011079e-08, R19 ;  /* 0x32a5706010137823 */ /* 0x000fe20000000013 */
[----:B------:R-:W-:-:S05]  /*0c70*/  SHF.L.U32 R16, R18, 0x17, RZ ;  /* 0x0000001712107819 */ /* 0x000fca00000006ff */
[----:B------:R-:W1:Y:S02]  /*0c80*/  MUFU.EX2 R19, R19 ;  /* 0x0000001300137308 */ /* 0x000e640000000800 */
[----:B-1----:R-:W-:-:S05]  /*0c90*/  FMUL R16, R16, R19 ;  /* 0x0000001310107220 */ /* 0x002fca0000400000 */
[----:B------:R-:W-:-:S04]  /*0ca0*/  F2FP.F16.F32.PACK_AB R18, RZ, R16 ;  /* 0x00000010ff12723e */ /* 0x000fc800000000ff */
[----:B------:R-:W-:-:S05]  /*0cb0*/  PRMT R22, R18, 0x7610, R22 ;  /* 0x0000761012167816 */ /* 0x000fca0000000016 */
[----:B------:R1:W-:Y:S04]  /*0cc0*/  STG.E.U16 desc[UR6][R6.64+-0x6], R22 ;  /* 0xfffffa1606007986 */ /* 0x0003e8000c101506 */
[----:B------:R-:W2:Y:S02]  /*0cd0*/  LDG.E.U16 R18, desc[UR6][R4.64+-0x4] ;  /* 0xfffffc0604127981 */ /* 0x000ea4000c1e1500 */
[----:B--2---:R-:W-:-:S05]  /*0ce0*/  HADD2.F32 R25, -RZ, R18.H0_H0 ;  /* 0x20000012ff197230 */ /* 0x004fca0000004100 */
[----:B------:R-:W-:-:S04]  /*0cf0*/  FADD R18, R25, -R10 ;  /* 0x8000000a19127221 */ /* 0x000fc80000000000 */
[----:B0-----:R-:W-:-:S04]  /*0d00*/  FFMA.SAT R20, R18, R15, 0.5 ;  /* 0x3f00000012147423 */ /* 0x001fc8000000200f */
[----:B------:R-:W-:-:S04]  /*0d10*/  FFMA.RM R20, R20, R17, 12582913 ;  /* 0x4b40000114147423 */ /* 0x000fc80000004011 */
[----:B------:R-:W-:-:S04]  /*0d20*/  FADD R19, R20, -12583039 ;  /* 0xcb40007f14137421 */ /* 0x000fc80000000000 */
[----:B------:R-:W-:-:S04]  /*0d30*/  FFMA R19, R18, 1.4426950216293334961, -R19 ;  /* 0x3fb8aa3b12137823 */ /* 0x000fc80000000813 */
[----:B------:R-:W-:Y:S01]  /*0d40*/  FFMA R19, R18, 1.925963033500011079e-08, R19 ;  /* 0x32a5706012137823 */ /* 0x000fe20000000013 */
[----:B------:R-:W-:-:S05]  /*0d50*/  SHF.L.U32 R18, R20, 0x17, RZ ;  /* 0x0000001714127819 */ /* 0x000fca00000006ff */
[----:B------:R-:W0:Y:S02]  /*0d60*/  MUFU.EX2 R19, R19 ;  /* 0x0000001300137308 */ /* 0x000e240000000800 */
[----:B0-----:R-:W-:-:S05]  /*0d70*/  FMUL R18, R18, R19 ;  /* 0x0000001312127220 */ /* 0x001fca0000400000 */
[----:B------:R-:W-:-:S04]  /*0d80*/  F2FP.F16.F32.PACK_AB R20, RZ, R18 ;  /* 0x00000012ff14723e */ /* 0x000fc800000000ff */
[----:B------:R-:W-:-:S05]  /*0d90*/  PRMT R24, R20, 0x7610, R24 ;  /* 0x0000761014187816 */ /* 0x000fca0000000018 */
[----:B------:R0:W-:Y:S04]  /*0da0*/  STG.E.U16 desc[UR6][R6.64+-0x4], R24 ;  /* 0xfffffc1806007986 */ /* 0x0001e8000c101506 */
[----:B------:R-:W2:Y:S02]  /*0db0*/  LDG.E.U16 R20, desc[UR6][R4.64+-0x2] ;  /* 0xfffffe0604147981 */ /* 0x000ea4000c1e1500 */
[----:B--2---:R-:W-:-:S05]  /*0dc0*/  HADD2.F32 R25, -RZ, R20.H0_H0 ;  /* 0x20000014ff197230 */ /* 0x004fca0000004100 */
[----:B------:R-:W-:-:S04]  /*0dd0*/  FADD R20, R25, -R10 ;  /* 0x8000000a19147221 */ /* 0x000fc80000000000 */
[----:B-1----:R-:W-:-:S04]  /*0de0*/  FFMA.SAT R22, R20, R15, 0.5 ;  /* 0x3f00000014167423 */ /* 0x002fc8000000200f */
        /* <DEDUP_REMOVED lines=36> */
[----:B0-----:R-:W-:-:S05]  /*1030*/  PRMT R27, R25, 0x7610, R27 ;  /* 0x00007610191b7816 */ /* 0x001fca000000001b */
        /* <DEDUP_REMOVED lines=14> */
[----:B------:R-:W-:Y:S04]  /*1120*/  STG.E.U16 desc[UR6][R6.64+0x4], R27 ;  /* 0x0000041b06007986 */ /* 0x000fe8000c101506 */
[----:B------:R0:W2:Y:S01]  /*1130*/  LDG.E.U16 R25, desc[UR6][R4.64+0x6] ;  /* 0x0000060604197981 */ /* 0x0000a2000c1e1500 */
[----:B------:R-:W-:Y:S01]  /*1140*/  FADD R21, R21, R12 ;  /* 0x0000000c15157221 */ /* 0x000fe20000000000 */
[----:B------:R-:W-:-:S03]  /*1150*/  IADD3 R14, PT, PT, R14, 0x8, RZ ;  /* 0x000000080e0e7810 */ /* 0x000fc60007ffe0ff */
[----:B------:R-:W-:Y:S01]  /*1160*/  FADD R21, R21, R16 ;  /* 0x0000001015157221 */ /* 0x000fe20000000000 */
[----:B------:R-:W-:Y:S02]  /*1170*/  ISETP.NE.AND P1, PT, R14, RZ, PT ;  /* 0x000000ff0e00720c */ /* 0x000fe40003f25270 */
[----:B------:R-:W-:Y:S01]  /*1180*/  IADD3 R16, P3, PT, R6, 0x10, RZ ;  /* 0x0000001006107810 */ /* 0x000fe20007f7e0ff */
[----:B------:R-:W-:Y:S01]  /*1190*/  FADD R21, R21, R18 ;  /* 0x0000001215157221 */ /* 0x000fe20000000000 */
[----:B0-----:R-:W-:-:S03]  /*11a0*/  IADD3 R4, P2, PT, R4, 0x10, RZ ;  /* 0x0000001004047810 */ /* 0x001fc60007f5e0ff */
[----:B------:R-:W-:Y:S01]  /*11b0*/  FADD R21, R21, R20 ;  /* 0x0000001415157221 */ /* 0x000fe20000000000 */
[----:B------:R-:W-:-:S03]  /*11c0*/  IADD3.X R5, PT, PT, RZ, R5, RZ, P2, !PT ;  /* 0x00000005ff057210 */ /* 0x000fc600017fe4ff */
[----:B------:R-:W-:-:S04]  /*11d0*/  FADD R21, R21, R22 ;  /* 0x0000001615157221 */ /* 0x000fc80000000000 */
[----:B------:R-:W-:-:S04]  /*11e0*/  FADD R24, R21, R24 ;  /* 0x0000001815187221 */ /* 0x000fc80000000000 */
[----:B------:R-:W-:Y:S01]  /*11f0*/  FADD R24, R24, R19 ;  /* 0x0000001318187221 */ /* 0x000fe20000000000 */
[----:B------:R-:W-:Y:S01]  /*1200*/  IADD3.X R19, PT, PT, RZ, R7, RZ, P3, !PT ;  /* 0x00000007ff137210 */ /* 0x000fe20001ffe4ff */
[----:B--2---:R-:W-:-:S05]  /*1210*/  HADD2.F32 R25, -RZ, R25.H0_H0 ;  /* 0x20000019ff197230 */ /* 0x004fca0000004100 */
[----:B------:R-:W-:-:S04]  /*1220*/  FADD R28, R25, -R10 ;  /* 0x8000000a191c7221 */ /* 0x000fc80000000000 */
[----:B------:R-:W-:-:S04]  /*1230*/  FFMA.SAT R15, R28, R15, 0.5 ;  /* 0x3f0000001c0f7423 */ /* 0x000fc8000000200f */
[----:B------:R-:W-:-:S04]  /*1240*/  FFMA.RM R15, R15, R17, 12582913 ;  /* 0x4b4000010f0f7423 */ /* 0x000fc80000004011 */
[C---:B------:R-:W-:Y:S01]  /*1250*/  FADD R17, R15.reuse, -12583039 ;  /* 0xcb40007f0f117421 */ /* 0x040fe20000000000 */
[----:B------:R-:W-:-:S03]  /*1260*/  SHF.L.U32 R15, R15, 0x17, RZ ;  /* 0x000000170f0f7819 */ /* 0x000fc600000006ff */
[----:B------:R-:W-:-:S04]  /*1270*/  FFMA R17, R28, 1.4426950216293334961, -R17 ;  /* 0x3fb8aa3b1c117823 */ /* 0x000fc80000000811 */
[----:B------:R-:W-:-:S04]  /*1280*/  FFMA R17, R28, 1.925963033500011079e-08, R17 ;  /* 0x32a570601c117823 */ /* 0x000fc80000000011 */
[----:B------:R-:W0:Y:S02]  /*1290*/  MUFU.EX2 R26, R17 ;  /* 0x00000011001a7308 */ /* 0x000e240000000800 */
[----:B0-----:R-:W-:-:S05]  /*12a0*/  FMUL R15, R15, R26 ;  /* 0x0000001a0f0f7220 */ /* 0x001fca0000400000 */
[----:B------:R-:W-:-:S05]  /*12b0*/  F2FP.F16.F32.PACK_AB R12, RZ, R15 ;  /* 0x0000000fff0c723e */ /* 0x000fca00000000ff */
[----:B------:R0:W-:Y:S02]  /*12c0*/  STG.E.U16 desc[UR6][R6.64+0x6], R12 ;  /* 0x0000060c06007986 */ /* 0x0001e4000c101506 */
[----:B0-----:R-:W-:Y:S01]  /*12d0*/  FADD R12, R24, R15 ;  /* 0x0000000f180c7221 */ /* 0x001fe20000000000 */
[----:B------:R-:W-:Y:S06]  /*12e0*/  @P1 BRA `(.L_x_75) ;  /* 0xfffffff400f81947 */ /* 0x000fec000383ffff */
.L_x_74:
[----:B------:R-:W-:Y:S05]  /*12f0*/  @!P0 BRA `(.L_x_76) ;  /* 0x0000000400f48947 */ /* 0x000fea0003800000 */
[----:B------:R-:W-:Y:S02]  /*1300*/  ISETP.GE.U32.AND P0, PT, R23, 0x4, PT ;  /* 0x000000041700780c */ /* 0x000fe40003f06070 */
[----:B------:R-:W-:-:S04]  /*1310*/  LOP3.LUT R19, R0, 0x3, RZ, 0xc0, !PT ;  /* 0x0000000300137812 */ /* 0x000fc800078ec0ff */
[----:B------:R-:W-:-:S07]  /*1320*/  ISETP.NE.AND P1, PT, R19, RZ, PT ;  /* 0x000000ff1300720c */ /* 0x000fce0003f25270 */
[----:B------:R-:W-:Y:S06]  /*1330*/  @!P0 BRA `(.L_x_77) ;  /* 0x0000000400008947 */ /* 0x000fec0003800000 */
[----:B------:R-:W-:-:S05]  /*1340*/  IMAD.WIDE.U32 R4, R13, 0x2, R2 ;  /* 0x000000020d047825 */ /* 0x000fca00078e0002 */
[----:B------:R-:W3:Y:S01]  /*1350*/  LDG.E.U16 R6, desc[UR6][R4.64] ;  /* 0x0000000604067981 */ /* 0x000ee2000c1e1500 */
[----:B------:R-:W-:Y:S01]  /*1360*/  HFMA2 R15, -RZ, RZ, 3.7421875, 0 ;  /* 0x437c0000ff0f7431 */ /* 0x000fe200000001ff */
[----:B01----:R-:W-:Y:S01]  /*1370*/  MOV R14, 0x3bbb989d ;  /* 0x3bbb989d000e7802 */ /* 0x003fe20000000f00 */
[----:B---3--:R-:W-:-:S05]  /*1380*/  HADD2.F32 R7, -RZ, R6.H0_H0 ;  /* 0x20000006ff077230 */ /* 0x008fca0000004100 */
[----:B--2---:R-:W-:-:S04]  /*1390*/  FADD R7, R7, -R10 ;  /* 0x8000000a07077221 */ /* 0x004fc80000000000 */
[----:B------:R-:W-:-:S04]  /*13a0*/  FFMA.SAT R6, R7, R14, 0.5 ;  /* 0x3f00000007067423 */ /* 0x000fc8000000200e */
[----:B------:R-:W-:-:S04]  /*13b0*/  FFMA.RM R6, R6, R15, 12582913 ;  /* 0x4b40000106067423 */ /* 0x000fc8000000400f */
[C---:B------:R-:W-:Y:S01]  /*13c0*/  FADD R16, R6.reuse, -12583039 ;  /* 0xcb40007f06107421 */ /* 0x040fe20000000000 */
[----:B------:R-:W-:-:S03]  /*13d0*/  SHF.L.U32 R17, R6, 0x17, RZ ;  /* 0x0000001706117819 */ /* 0x000fc600000006ff */
[----:B------:R-:W-:-:S04]  /*13e0*/  FFMA R16, R7, 1.4426950216293334961, -R16 ;  /* 0x3fb8aa3b07107823 */ /* 0x000fc80000000810 */
[----:B------:R-:W-:Y:S01]  /*13f0*/  FFMA R16, R7, 1.925963033500011079e-08, R16 ;  /* 0x32a5706007107823 */ /* 0x000fe20000000010 */
[----:B------:R-:W-:-:S05]  /*1400*/  IMAD.WIDE.U32 R6, R13, 0x2, R8 ;  /* 0x000000020d067825 */ /* 0x000fca00078e0008 */
        /* <DEDUP_REMOVED lines=24> */
[C---:B0-----:R-:W-:Y:S01]  /*1590*/  FADD R20, R18.reuse, -12583039 ;  /* 0xcb40007f12147421 */ /* 0x041fe20000000000 */
[----:B------:R-:W-:-:S03]  /*15a0*/  SHF.L.U32 R18, R18, 0x17, RZ ;  /* 0x0000001712127819 */ /* 0x000fc600000006ff */
[----:B------:R-:W-:-:S04]  /*15b0*/  FFMA R20, R23, 1.4426950216293334961, -R20 ;  /* 0x3fb8aa3b17147823 */ /* 0x000fc80000000814 */
[----:B------:R-:W-:-:S04]  /*15c0*/  FFMA R20, R23, 1.925963033500011079e-08, R20 ;  /* 0x32a5706017147823 */ /* 0x000fc80000000014 */
[----:B------:R-:W0:Y:S02]  /*15d0*/  MUFU.EX2 R21, R20 ;  /* 0x0000001400157308 */ /* 0x000e240000000800 */
[----:B0-----:R-:W-:-:S05]  /*15e0*/  FMUL R18, R18, R21 ;  /* 0x0000001512127220 */ /* 0x001fca0000400000 */
[----:B------:R-:W-:-:S04]  /*15f0*/  F2FP.F16.F32.PACK_AB R21, RZ, R18 ;  /* 0x00000012ff15723e */ /* 0x000fc800000000ff */
[----:B-1----:R-:W-:-:S05]  /*1600*/  PRMT R22, R21, 0x7610, R22 ;  /* 0x0000761015167816 */ /* 0x002fca0000000016 */
[----:B------:R3:W-:Y:S04]  /*1610*/  STG.E.U16 desc[UR6][R6.64+0x4], R22 ;  /* 0x0000041606007986 */ /* 0x0007e8000c101506 */
[----:B------:R-:W2:Y:S01]  /*1620*/  LDG.E.U16 R4, desc[UR6][R4.64+0x6] ;  /* 0x0000060604047981 */ /* 0x000ea2000c1e1500 */
[----:B------:R-:W-:Y:S01]  /*1630*/  FADD R17, R12, R17 ;  /* 0x000000110c117221 */ /* 0x000fe20000000000 */
[----:B------:R-:W-:-:S03]  /*1640*/  IADD3 R13, PT, PT, R13, 0x4, RZ ;  /* 0x000000040d0d7810 */ /* 0x000fc60007ffe0ff */
[----:B------:R-:W-:-:S04]  /*1650*/  FADD R17, R17, R16 ;  /* 0x0000001011117221 */ /* 0x000fc80000000000 */
[----:B------:R-:W-:Y:S01]  /*1660*/  FADD R17, R17, R18 ;  /* 0x0000001211117221 */ /* 0x000fe20000000000 */
        /* <DEDUP_REMOVED lines=9> */
[----:B0-----:R-:W-:-:S04]  /*1700*/  FMUL R14, R14, R15 ;  /* 0x0000000f0e0e7220 */ /* 0x001fc80000400000 */
[----:B------:R-:W-:Y:S01]  /*1710*/  FADD R12, R17, R14 ;  /* 0x0000000e110c7221 */ /* 0x000fe20000000000 */
[----:B------:R-:W-:-:S05]  /*1720*/  F2FP.F16.F32.PACK_AB R4, RZ, R14 ;  /* 0x0000000eff04723e */ /* 0x000fca00000000ff */
[----:B------:R3:W-:Y:S02]  /*1730*/  STG.E.U16 desc[UR6][R6.64+0x6], R4 ;  /* 0x0000060406007986 */ /* 0x0007e4000c101506 */
.L_x_77:
[----:B------:R-:W-:Y:S05]  /*1740*/  @!P1 BRA `(.L_x_76) ;  /* 0x0000000000e09947 */ /* 0x000fea0003800000 */
[----:B------:R-:W-:Y:S02]  /*1750*/  ISETP.NE.AND P0, PT, R19, 0x1, PT ;  /* 0x000000011300780c */ /* 0x000fe40003f05270 */
[----:B---3--:R-:W-:-:S04]  /*1760*/  LOP3.LUT R4, R0, 0x1, RZ, 0xc0, !PT ;  /* 0x0000000100047812 */ /* 0x008fc800078ec0ff */
[----:B------:R-:W-:-:S07]  /*1770*/  ISETP.NE.U32.AND P1, PT, R4, 0x1, PT ;  /* 0x000000010400780c */ /* 0x000fce0003f25070 */
        /* <DEDUP_REMOVED lines=13> */
[----:B------:R-:W0:Y:S02]  /*1850*/  MUFU.EX2 R6, R17 ;  /* 0x0000001100067308 */ /* 0x000e240000000800 */
[----:B0-----:R-:W-:Y:S01]  /*1860*/  FMUL R15, R15, R6 ;  /* 0x000000060f0f7220 */ /* 0x001fe20000400000 */
[----:B------:R-:W-:-:S04]  /*1870*/  IMAD.WIDE.U32 R6, R13, 0x2, R8 ;  /* 0x000000020d067825 */ /* 0x000fc800078e0008 */
[----:B------:R-:W-:-:S05]  /*1880*/  F2FP.F16.F32.PACK_AB R18, RZ, R15 ;  /* 0x0000000fff12723e */ /* 0x000fca00000000ff */
[----:B------:R3:W-:Y:S04]  /*1890*/  STG.E.U16 desc[UR6][R6.64], R18 ;  /* 0x0000001206007986 */ /* 0x0007e8000c101506 */
[----:B------:R-:W2:Y:S01]  /*18a0*/  LDG.E.U16 R4, desc[UR6][R4.64+0x2] ;  /* 0x0000020604047981 */ /* 0x000ea2000c1e1500 */
[----:B------:R-:W-:Y:S01]  /*18b0*/  FADD R12, R12, R15 ;  /* 0x0000000f0c0c7221 */ /* 0x000fe20000000000 */
[----:B------:R-:W-:Y:S01]  /*18c0*/  IADD3 R13, PT, PT, R13, 0x2, RZ ;  /* 0x000000020d0d7810 */ /* 0x000fe20007ffe0ff */
[----:B--2---:R-:W-:-:S05]  /*18d0*/  HADD2.F32 R19, -RZ, R4.H0_H0 ;  /* 0x20000004ff137230 */ /* 0x004fca0000004100 */
[----:B------:R-:W-:-:S04]  /*18e0*/  FADD R19, R19, -R10 ;  /* 0x8000000a13137221 */ /* 0x000fc80000000000 */
[----:B------:R-:W-:-:S04]  /*18f0*/  FFMA.SAT R21, R19, R14, 0.5 ;  /* 0x3f00000013157423 */ /* 0x000fc8000000200e */
[----:B------:R-:W-:-:S04]  /*1900*/  FFMA.RM R21, R21, R16, 12582913 ;  /* 0x4b40000115157423 */ /* 0x000fc80000004010 */
[C---:B------:R-:W-:Y:S01]  /*1910*/  FADD R14, R21.reuse, -12583039 ;  /* 0xcb40007f150e7421 */ /* 0x040fe20000000000 */
[----:B------:R-:W-:-:S03]  /*1920*/  SHF.L.U32 R21, R21, 0x17, RZ ;  /* 0x0000001715157819 */ /* 0x000fc600000006ff */
[----:B------:R-:W-:-:S04]  /*1930*/  FFMA R14, R19, 1.4426950216293334961, -R14 ;  /* 0x3fb8aa3b130e7823 */ /* 0x000fc8000000080e */
[----:B------:R-:W-:-:S06]  /*1940*/  FFMA R14, R19, 1.925963033500011079e-08, R14 ;  /* 0x32a57060130e7823 */ /* 0x000fcc000000000e */
[----:B------:R-:W0:Y:S02]  /*1950*/  MUFU.EX2 R14, R14 ;  /* 0x0000000e000e7308 */ /* 0x000e240000000800 */
[----:B0-----:R-:W-:-:S04]  /*1960*/  FMUL R21, R21, R14 ;  /* 0x0000000e15157220 */ /* 0x001fc80000400000 */
[----:B------:R-:W-:Y:S01]  /*1970*/  FADD R12, R12, R21 ;  /* 0x000000150c0c7221 */ /* 0x000fe20000000000 */
[----:B------:R-:W-:-:S05]  /*1980*/  F2FP.F16.F32.PACK_AB R4, RZ, R21 ;  /* 0x00000015ff04723e */ /* 0x000fca00000000ff */
[----:B------:R3:W-:Y:S02]  /*1990*/  STG.E.U16 desc[UR6][R6.64+0x2], R4 ;  /* 0x0000020406007986 */ /* 0x0007e4000c101506 */
.L_x_78:
[----:B------:R-:W-:Y:S05]  /*19a0*/  @P1 BRA `(.L_x_76) ;  /* 0x0000000000481947 */ /* 0x000fea0003800000 */
[----:B------:R-:W-:-:S06]  /*19b0*/  IMAD.WIDE.U32 R2, R13, 0x2, R2 ;  /* 0x000000020d027825 */ /* 0x000fcc00078e0002 */
[----:B------:R-:W4:Y:S01]  /*19c0*/  LDG.E.U16 R2, desc[UR6][R2.64] ;  /* 0x0000000602027981 */ /* 0x000f22000c1e1500 */
[----:B---3--:R-:W-:Y:S01]  /*19d0*/  HFMA2 R7, -RZ, RZ, 3.7421875, 0 ;  /* 0x437c0000ff077431 */ /* 0x008fe200000001ff */
[----:B------:R-:W-:Y:S01]  /*19e0*/  MOV R4, 0x3bbb989d ;  /* 0x3bbb989d00047802 */ /* 0x000fe20000000f00 */
[----:B----4-:R-:W-:Y:S02]  /*19f0*/  HADD2.F32 R5, -RZ, R2.H0_H0 ;  /* 0x20000002ff057230 */ /* 0x010fe40000004100 */
[----:B------:R-:W-:-:S04]  /*1a00*/  IMAD.WIDE.U32 R2, R13, 0x2, R8 ;  /* 0x000000020d027825 */ /* 0x000fc800078e0008 */
[----:B--2---:R-:W-:-:S04]  /*1a10*/  FADD R5, R5, -R10 ;  /* 0x8000000a05057221 */ /* 0x004fc80000000000 */
[----:B------:R-:W-:-:S04]  /*1a20*/  FFMA.SAT R4, R5, R4, 0.5 ;  /* 0x3f00000005047423 */ /* 0x000fc80000002004 */
[----:B------:R-:W-:-:S04]  /*1a30*/  FFMA.RM R4, R4, R7, 12582913 ;  /* 0x4b40000104047423 */ /* 0x000fc80000004007 */
[C---:B------:R-:W-:Y:S01]  /*1a40*/  FADD R6, R4.reuse, -12583039 ;  /* 0xcb40007f04067421 */ /* 0x040fe20000000000 */
[----:B------:R-:W-:-:S03]  /*1a50*/  SHF.L.U32 R4, R4, 0x17, RZ ;  /* 0x0000001704047819 */ /* 0x000fc600000006ff */
[----:B------:R-:W-:-:S04]  /*1a60*/  FFMA R6, R5, 1.4426950216293334961, -R6 ;  /* 0x3fb8aa3b05067823 */ /* 0x000fc80000000806 */
[----:B------:R-:W-:-:S04]  /*1a70*/  FFMA R6, R5, 1.925963033500011079e-08, R6 ;  /* 0x32a5706005067823 */ /* 0x000fc80000000006 */
[----:B------:R-:W2:Y:S02]  /*1a80*/  MUFU.EX2 R5, R6 ;  /* 0x0000000600057308 */ /* 0x000ea40000000800 */
[----:B--2---:R-:W-:-:S04]  /*1a90*/  FMUL R5, R4, R5 ;  /* 0x0000000504057220 */ /* 0x004fc80000400000 */
[----:B------:R-:W-:Y:S01]  /*1aa0*/  FADD R12, R12, R5 ;  /* 0x000000050c0c7221 */ /* 0x000fe20000000000 */
[----:B------:R-:W-:-:S05]  /*1ab0*/  F2FP.F16.F32.PACK_AB R4, RZ, R5 ;  /* 0x00000005ff04723e */ /* 0x000fca00000000ff */
[----:B------:R4:W-:Y:S02]  /*1ac0*/  STG.E.U16 desc[UR6][R2.64], R4 ;  /* 0x0000000402007986 */ /* 0x0009e4000c101506 */
.L_x_76:
[----:B------:R0:W-:Y:S02]  /*1ad0*/  STS [UR4+0x4], R12 ;  /* 0x0000040cff007988 */ /* 0x0001e40008000804 */
.L_x_73:
[----:B------:R-:W-:Y:S05]  /*1ae0*/  BSYNC.RECONVERGENT B0 ;  /* 0x0000000000007941 */ /* 0x000fea0003800200 */
.L_x_72:
[----:B------:R-:W-:Y:S01]  /*1af0*/  BAR.SYNC.DEFER_BLOCKING 0x0 ;  /* 0x0000000000007b1d */ /* 0x000fe20000010000 */
[----:B------:R-:W-:-:S13]  /*1b00*/  ISETP.GE.AND P0, PT, R11, R0, PT ;  /* 0x000000000b00720c */ /* 0x000fda0003f06270 */
[----:B------:R-:W-:Y:S05]  /*1b10*/  @P0 EXIT ;  /* 0x000000000000094d */ /* 0x000fea0003800000 */
[----:B------:R-:W5:Y:S01]  /*1b20*/  S2UR UR5, SR_CgaCtaId ;  /* 0x00000000000579c3 */ /* 0x000f620000008800 */
[----:B------:R-:W-:Y:S02]  /*1b30*/  UMOV UR4, 0x400 ;  /* 0x0000040000047882 */ /* 0x000fe40000000000 */
[----:B-----5:R-:W-:Y:S01]  /*1b40*/  ULEA UR4, UR5, UR4, 0x18 ;  /* 0x0000000405047291 */ /* 0x020fe2000f8ec0ff */
[----:B------:R-:W0:Y:S08]  /*1b50*/  LDCU UR5, c[0x0][0x394] ;  /* 0x00007280ff0577ac */ /* 0x000e300008000800 */
[----:B------:R-:W5:Y:S02]  /*1b60*/  LDS R0, [UR4+0x4] ;  /* 0x00000404ff007984 */ /* 0x000f640008000800 */
[----:B------:R-:W0:Y:S01]  /*1b70*/  LDCU UR4, c[0x0][0x360] ;  /* 0x00006c00ff0477ac */ /* 0x000e220008000800 */
[----:B-----5:R-:W-:-:S05]  /*1b80*/  F2FP.F16.F32.PACK_AB R0, RZ, R0 ;  /* 0x00000000ff00723e */ /* 0x020fca00000000ff */
[----:B------:R-:W-:-:S04]  /*1b90*/  HADD2.F32 R0, -RZ, R0.H0_H0 ;  /* 0x20000000ff007230 */ /* 0x000fc80000004100 */
[----:B0--34-:R3:W4:Y:S03]  /*1ba0*/  MUFU.RCP R4, R0 ;  /* 0x0000000000047308 */ /* 0x0197260000001000 */
.L_x_79:
[----:B0-----:R-:W-:-:S05]  /*1bb0*/  IMAD.WIDE R2, R11, 0x2, R8 ;  /* 0x000000020b027825 */ /* 0x001fca00078e0208 */
[----:B------:R-:W5:Y:S01]  /*1bc0*/  LDG.E.U16 R5, desc[UR6][R2.64] ;  /* 0x0000000602057981 */ /* 0x000f62000c1e1500 */
[----:B------:R-:W-:Y:S01]  /*1bd0*/  IADD3 R11, PT, PT, R11, UR4, RZ ;  /* 0x000000040b0b7c10 */ /* 0x000fe2000fffe0ff */
[----:B-----5:R-:W-:-:S05]  /*1be0*/  HADD2.F32 R7, -RZ, R5.H0_H0 ;  /* 0x20000005ff077230 */ /* 0x020fca0000004100 */
[----:B----4-:R-:W-:-:S05]  /*1bf0*/  FMUL R13, R4, R7 ;  /* 0x00000007040d7220 */ /* 0x010fca0000400000 */
[----:B------:R-:W-:-:S05]  /*1c00*/  F2FP.F16.F32.PACK_AB R5, RZ, R13 ;  /* 0x0000000dff05723e */ /* 0x000fca00000000ff */
[C---:B------:R-:W-:Y:S02]  /*1c10*/  HSETP2.GEU.AND P1, PT, |R5|.reuse.H0_H0, 8.523464202880859375e-06, 8.523464202880859375e-06, PT ;  /* 0x008f008f05007434 */ /* 0x040fe40003f2ea00 */
[----:B------:R-:W-:-:S05]  /*1c20*/  HSETP2.GT.AND P0, PT, |R5|.H0_H0, RZ.H0_H0, PT ;  /* 0x200000ff05007234 */ /* 0x000fca0003f04a00 */
[----:B------:R-:W-:-:S13]  /*1c30*/  PLOP3.LUT P0, PT, P1, P0, PT, 0xf2, 0x2f ;  /* 0x00000000002f781c */ /* 0x000fda0000f01e72 */
[----:B------:R-:W-:-:S04]  /*1c40*/  @!P0 FFMA R7, -R0, R13, R7 ;  /* 0x0000000d00078223 */ /* 0x000fc80000000107 */
[----:B------:R-:W-:-:S05]  /*1c50*/  @!P0 FFMA R7, R4, R7, R13 ;  /* 0x0000000704078223 */ /* 0x000fca000000000d */
[----:B------:R-:W-:Y:S02]  /*1c60*/  @!P0 F2FP.F16.F32.PACK_AB R5, RZ, R7 ;  /* 0x00000007ff05823e */ /* 0x000fe400000000ff */
[----:B------:R-:W-:-:S03]  /*1c70*/  ISETP.GE.AND P0, PT, R11, UR5, PT ;  /* 0x000000050b007c0c */ /* 0x000fc6000bf06270 */
[----:B------:R0:W-:Y:S10]  /*1c80*/  STG.E.U16 desc[UR6][R2.64], R5 ;  /* 0x0000000502007986 */ /* 0x0001f4000c101506 */
[----:B------:R-:W-:Y:S05]  /*1c90*/  @!P0 BRA `(.L_x_79) ;  /* 0xfffffffc00c48947 */ /* 0x000fea000383ffff */
[----:B------:R-:W-:Y:S05]  /*1ca0*/  EXIT ;  /* 0x000000000000794d */ /* 0x000fea0003800000 */
.L_x_80:
        /* <DEDUP_REMOVED lines=13> */
.L_x_124:


//--------------------- .text._Z18softmax_f32_kernelPfPKfii --------------------------
	.section	.text._Z18softmax_f32_kernelPfPKfii,"ax",@progbits
	.align	128
        .global         _Z18softmax_f32_kernelPfPKfii
        .type           _Z18softmax_f32_kernelPfPKfii,@function
        .size           _Z18softmax_f32_kernelPfPKfii,(.L_x_119 - _Z18softmax_f32_kernelPfPKfii)
        .other          _Z18softmax_f32_kernelPfPKfii,@"STO_CUDA_ENTRY STV_DEFAULT"
_Z18softmax_f32_kernelPfPKfii:
.text._Z18softmax_f32_kernelPfPKfii:
        /* <DEDUP_REMOVED lines=17> */
[----:B------:R-:W2:Y:S01]  /*0110*/  LDG.E R14, desc[UR6][R2.64] ;  /* 0x00000006020e7981 */ /* 0x000ea2000c1e1900 */
[----:B------:R-:W0:Y:S01]  /*0120*/  S2UR UR5, SR_CgaCtaId ;  /* 0x00000000000579c3 */ /* 0x000e220000008800 */
[----:B------:R-:W-:Y:S01]  /*0130*/  ISETP.GE.AND P0, PT, R0, 0x2, PT ;  /* 0x000000020000780c */ /* 0x000fe20003f06270 */
[----:B------:R-:W-:Y:S02]  /*0140*/  UMOV UR4, 0x400 ;  /* 0x0000040000047882 */ /* 0x000fe40000000000 */
[----:B0-----:R-:W-:-:S09]  /*0150*/  ULEA UR4, UR5, UR4, 0x18 ;  /* 0x0000000405047291 */ /* 0x001fd2000f8ec0ff */
[----:B--2---:R0:W-:Y:S01]  /*0160*/  STS [UR4], R14 ;  /* 0x0000000eff007988 */ /* 0x0041e20008000804 */
[----:B------:R-:W-:Y:S05]  /*0170*/  @!P0 BRA `(.L_x_82) ;  /* 0x00000004006c8947 */ /* 0x000fea0003800000 */
[C---:B------:R-:W-:Y:S01]  /*0180*/  IADD3 R4, PT, PT, R0.reuse, -0x2, RZ ;  /* 0xfffffffe00047810 */ /* 0x040fe20007ffe0ff */
[----:B------:R-:W-:Y:S01]  /*0190*/  IMAD.MOV.U32 R15, RZ, RZ, 0x1 ;  /* 0x00000001ff0f7424 */ /* 0x000fe200078e00ff */
[----:B------:R-:W-:Y:S02]  /*01a0*/  IADD3 R13, PT, PT, R0, -0x1, RZ ;  /* 0xffffffff000d7810 */ /* 0x000fe40007ffe0ff */
[----:B------:R-:W-:Y:S02]  /*01b0*/  ISETP.GE.U32.AND P0, PT, R4, 0xf, PT ;  /* 0x0000000f0400780c */ /* 0x000fe40003f06070 */
[----:B------:R-:W-:-:S11]  /*01c0*/  LOP3.LUT R24, R13, 0xf, RZ, 0xc0, !PT ;  /* 0x0000000f0d187812 */ /* 0x000fd600078ec0ff */
[----:B------:R-:W-:Y:S05]  /*01d0*/  @!P0 BRA `(.L_x_83) ;  /* 0x0000000000988947 */ /* 0x000fea0003800000 */
[----:B------:R-:W-:Y:S01]  /*01e0*/  IADD3 R19, P0, PT, R2, 0x20, RZ ;  /* 0x0000002002137810 */ /* 0x000fe20007f1e0ff */
[----:B------:R-:W-:Y:S01]  /*01f0*/  HFMA2 R15, -RZ, RZ, 0, 0 ;  /* 0x00000000ff0f7431 */ /* 0x000fe200000001ff */
[----:B------:R-:W-:Y:S02]  /*0200*/  LOP3.LUT R16, R13, 0xfffffff0, RZ, 0xc0, !PT ;  /* 0xfffffff00d107812 */ /* 0x000fe400078ec0ff */
[----:B------:R-:W-:Y:S02]  /*0210*/  IADD3.X R20, PT, PT, RZ, R3, RZ, P0, !PT ;  /* 0x00000003ff147210 */ /* 0x000fe400007fe4ff */
[----:B------:R-:W-:-:S07]  /*0220*/  IADD3 R16, PT, PT, -R16, RZ, RZ ;  /* 0x000000ff10107210 */ /* 0x000fce0007ffe1ff */
.L_x_84:
[----:B------:R-:W-:Y:S01]  /*0230*/  IMAD.MOV.U32 R4, RZ, RZ, R19 ;  /* 0x000000ffff047224 */ /* 0x000fe200078e0013 */
[----:B------:R-:W-:-:S05]  /*0240*/  MOV R5, R20 ;  /* 0x0000001400057202 */ /* 0x000fca0000000f00 */
[----:B------:R-:W2:Y:S04]  /*0250*/  LDG.E R19, desc[UR6][R4.64+-0x1c] ;  /* 0xffffe40604137981 */ /* 0x000ea8000c1e1900 */
[----:B------:R-:W2:Y:S04]  /*0260*/  LDG.E R22, desc[UR6][R4.64+-0x18] ;  /* 0xffffe80604167981 */ /* 0x000ea8000c1e1900 */
[----:B------:R-:W3:Y:S04]  /*0270*/  LDG.E R23, desc[UR6][R4.64+-0x14] ;  /* 0xffffec0604177981 */ /* 0x000ee8000c1e1900 */
[----:B------:R-:W3:Y:S04]  /*0280*/  LDG.E R25, desc[UR6][R4.64+-0x10] ;  /* 0xfffff00604197981 */ /* 0x000ee8000c1e1900 */
[----:B------:R-:W4:Y:S04]  /*0290*/  LDG.E R20, desc[UR6][R4.64+-0xc] ;  /* 0xfffff40604147981 */ /* 0x000f28000c1e1900 */
[----:B------:R-:W4:Y:S04]  /*02a0*/  LDG.E R21, desc[UR6][R4.64+-0x8] ;  /* 0xfffff80604157981 */ /* 0x000f28000c1e1900 */
[----:B------:R-:W5:Y:S04]  /*02b0*/  LDG.E R18, desc[UR6][R4.64+-0x4] ;  /* 0xfffffc0604127981 */ /* 0x000f68000c1e1900 */
[----:B------:R-:W5:Y:S01]  /*02c0*/  LDG.E R17, desc[UR6][R4.64] ;  /* 0x0000000604117981 */ /* 0x000f62000c1e1900 */
[----:B--2---:R-:W-:-:S03]  /*02d0*/  FMNMX3 R22, R14, R19, R22, !PT ;  /* 0x000000130e167276 */ /* 0x004fc60007800016 */
[----:B0-----:R-:W2:Y:S04]  /*02e0*/  LDG.E R14, desc[UR6][R4.64+0x4] ;  /* 0x00000406040e7981 */ /* 0x001ea8000c1e1900 */
[----:B------:R-:W2:Y:S01]  /*02f0*/  LDG.E R19, desc[UR6][R4.64+0x8] ;  /* 0x0000080604137981 */ /* 0x000ea2000c1e1900 */
[----:B---3--:R-:W-:-:S03]  /*0300*/  FMNMX3 R25, R22, R23, R25, !PT ;  /* 0x0000001716197276 */ /* 0x008fc60007800019 */
[----:B------:R-:W3:Y:S04]  /*0310*/  LDG.E R23, desc[UR6][R4.64+0xc] ;  /* 0x00000c0604177981 */ /* 0x000ee8000c1e1900 */
[----:B------:R-:W3:Y:S01]  /*0320*/  LDG.E R22, desc[UR6][R4.64+0x10] ;  /* 0x0000100604167981 */ /* 0x000ee2000c1e1900 */
[----:B----4-:R-:W-:-:S03]  /*0330*/  FMNMX3 R25, R25, R20, R21, !PT ;  /* 0x0000001419197276 */ /* 0x010fc60007800015 */
[----:B------:R-:W4:Y:S04]  /*0340*/  LDG.E R21, desc[UR6][R4.64+0x14] ;  /* 0x0000140604157981 */ /* 0x000f28000c1e1900 */
[----:B------:R-:W4:Y:S01]  /*0350*/  LDG.E R20, desc[UR6][R4.64+0x18] ;  /* 0x0000180604147981 */ /* 0x000f22000c1e1900 */
[----:B-----5:R-:W-:-:S03]  /*0360*/  FMNMX3 R25, R25, R18, R17, !PT ;  /* 0x0000001219197276 */ /* 0x020fc60007800011 */
[----:B------:R-:W5:Y:S04]  /*0370*/  LDG.E R17, desc[UR6][R4.64+0x1c] ;  /* 0x00001c0604117981 */ /* 0x000f68000c1e1900 */
[----:B------:R-:W5:Y:S01]  /*0380*/  LDG.E R18, desc[UR6][R4.64+0x20] ;  /* 0x0000200604127981 */ /* 0x000f62000c1e1900 */
[----:B------:R-:W-:Y:S01]  /*0390*/  IADD3 R16, PT, PT, R16, 0x10, RZ ;  /* 0x0000001010107810 */ /* 0x000fe20007ffe0ff */
[----:B------:R-:W-:-:S03]  /*03a0*/  VIADD R15, R15, 0x10 ;  /* 0x000000100f0f7836 */ /* 0x000fc60000000000 */
[----:B------:R-:W-:Y:S02]  /*03b0*/  ISETP.NE.AND P0, PT, R16, RZ, PT ;  /* 0x000000ff1000720c */ /* 0x000fe40003f05270 */
[----:B--2---:R-:W-:Y:S02]  /*03c0*/  FMNMX3 R14, R25, R14, R19, !PT ;  /* 0x0000000e190e7276 */ /* 0x004fe40007800013 */
[----:B------:R-:W-:Y:S02]  /*03d0*/  IADD3 R19, P1, PT, R4, 0x40, RZ ;  /* 0x0000004004137810 */ /* 0x000fe40007f3e0ff */
[----:B---3--:R-:W-:-:S04]  /*03e0*/  FMNMX3 R14, R14, R23, R22, !PT ;  /* 0x000000170e0e7276 */ /* 0x008fc80007800016 */
[----:B----4-:R-:W-:Y:S02]  /*03f0*/  FMNMX3 R14, R14, R21, R20, !PT ;  /* 0x000000150e0e7276 */ /* 0x010fe40007800014 */
[----:B------:R-:W-:Y:S02]  /*0400*/  IADD3.X R20, PT, PT, RZ, R5, RZ, P1, !PT ;  /* 0x00000005ff147210 */ /* 0x000fe40000ffe4ff */
[----:B-----5:R-:W-:Y:S01]  /*0410*/  FMNMX3 R14, R14, R17, R18, !PT ;  /* 0x000000110e0e7276 */ /* 0x020fe20007800012 */
[----:B------:R-:W-:Y:S06]  /*0420*/  @P0 BRA `(.L_x_84) ;  /* 0xfffffffc00800947 */ /* 0x000fec000383ffff */
[----:B------:R-:W-:-:S07]  /*0430*/  IADD3 R15, PT, PT, R15, 0x1, RZ ;  /* 0x000000010f0f7810 */ /* 0x000fce0007ffe0ff */
.L_x_83:
[----:B------:R-:W-:-:S13]  /*0440*/  ISETP.NE.AND P0, PT, R24, RZ, PT ;  /* 0x000000ff1800720c */ /* 0x000fda0003f05270 */
[----:B------:R-:W-:Y:S05]  /*0450*/  @!P0 BRA `(.L_x_85) ;  /* 0x0000000000b08947 */ /* 0x000fea0003800000 */
[----:B------:R-:W-:Y:S02]  /*0460*/  ISETP.GE.U32.AND P0, PT, R24, 0x8, PT ;  /* 0x000000081800780c */ /* 0x000fe40003f06070 */
[----:B------:R-:W-:-:S04]  /*0470*/  LOP3.LUT R25, R13, 0x7, RZ, 0xc0, !PT ;  /* 0x000000070d197812 */ /* 0x000fc800078ec0ff */
[----:B------:R-:W-:-:S07]  /*0480*/  ISETP.NE.AND P1, PT, R25, RZ, PT ;  /* 0x000000ff1900720c */ /* 0x000fce0003f25270 */
[----:B------:R-:W-:Y:S06]  /*0490*/  @!P0 BRA `(.L_x_86) ;  /* 0x0000000000388947 */ /* 0x000fec0003800000 */
[----:B------:R-:W-:-:S05]  /*04a0*/  IMAD.WIDE.U32 R4, R15, 0x4, R2 ;  /* 0x000000040f047825 */ /* 0x000fca00078e0002 */
[----:B------:R-:W2:Y:S04]  /*04b0*/  LDG.E R17, desc[UR6][R4.64] ;  /* 0x0000000604117981 */ /* 0x000ea8000c1e1900 */
[----:B------:R-:W2:Y:S04]  /*04c0*/  LDG.E R16, desc[UR6][R4.64+0x4] ;  /* 0x0000040604107981 */ /* 0x000ea8000c1e1900 */
[----:B------:R-:W3:Y:S04]  /*04d0*/  LDG.E R19, desc[UR6][R4.64+0x8] ;  /* 0x0000080604137981 */ /* 0x000ee8000c1e1900 */
[----:B------:R-:W3:Y:S04]  /*04e0*/  LDG.E R18, desc[UR6][R4.64+0xc] ;  /* 0x00000c0604127981 */ /* 0x000ee8000c1e1900 */
[----:B------:R-:W4:Y:S04]  /*04f0*/  LDG.E R21, desc[UR6][R4.64+0x10] ;  /* 0x0000100604157981 */ /* 0x000f28000c1e1900 */
[----:B------:R-:W4:Y:S04]  /*0500*/  LDG.E R20, desc[UR6][R4.64+0x14] ;  /* 0x0000140604147981 */ /* 0x000f28000c1e1900 */
[----:B------:R-:W0:Y:S04]  /*0510*/  LDG.E R23, desc[UR6][R4.64+0x18] ;  /* 0x0000180604177981 */ /* 0x000e28000c1e1900 */
[----:B------:R-:W0:Y:S01]  /*0520*/  LDG.E R22, desc[UR6][R4.64+0x1c] ;  /* 0x00001c0604167981 */ /* 0x000e22000c1e1900 */
[----:B------:R-:W-:-:S02]  /*0530*/  IADD3 R15, PT, PT, R15, 0x8, RZ ;  /* 0x000000080f0f7810 */ /* 0x000fc40007ffe0ff */
[----:B--2---:R-:W-:-:S04]  /*0540*/  FMNMX3 R16, R14, R17, R16, !PT ;  /* 0x000000110e107276 */ /* 0x004fc80007800010 */
[----:B---3--:R-:W-:-:S04]  /*0550*/  FMNMX3 R16, R16, R19, R18, !PT ;  /* 0x0000001310107276 */ /* 0x008fc80007800012 */
[----:B----4-:R-:W-:-:S04]  /*0560*/  FMNMX3 R16, R16, R21, R20, !PT ;  /* 0x0000001510107276 */ /* 0x010fc80007800014 */
[----:B0-----:R-:W-:-:S07]  /*0570*/  FMNMX3 R14, R16, R23, R22, !PT ;  /* 0x00000017100e7276 */ /* 0x001fce0007800016 */
.L_x_86:
[----:B------:R-:W-:Y:S05]  /*0580*/  @!P1 BRA `(.L_x_85) ;  /* 0x0000000000649947 */ /* 0x000fea0003800000 */
[----:B------:R-:W-:Y:S02]  /*0590*/  ISETP.GE.U32.AND P0, PT, R25, 0x4, PT ;  /* 0x000000041900780c */ /* 0x000fe40003f06070 */
[----:B------:R-:W-:-:S04]  /*05a0*/  LOP3.LUT R13, R13, 0x3, RZ, 0xc0, !PT ;  /* 0x000000030d0d7812 */ /* 0x000fc800078ec0ff */
[----:B------:R-:W-:-:S07]  /*05b0*/  ISETP.NE.AND P1, PT, R13, RZ, PT ;  /* 0x000000ff0d00720c */ /* 0x000fce0003f25270 */
[----:B------:R-:W-:Y:S06]  /*05c0*/  @!P0 BRA `(.L_x_87) ;  /* 0x0000000000208947 */ /* 0x000fec0003800000 */
[----:B------:R-:W-:-:S05]  /*05d0*/  IMAD.WIDE.U32 R4, R15, 0x4, R2 ;  /* 0x000000040f047825 */ /* 0x000fca00078e0002 */
[----:B------:R-:W0:Y:S04]  /*05e0*/  LDG.E R17, desc[UR6][R4.64] ;  /* 0x0000000604117981 */ /* 0x000e28000c1e1900 */
[----:B------:R-:W0:Y:S04]  /*05f0*/  LDG.E R16, desc[UR6][R4.64+0x4] ;  /* 0x0000040604107981 */ /* 0x000e28000c1e1900 */
[----:B------:R-:W2:Y:S04]  /*0600*/  LDG.E R19, desc[UR6][R4.64+0x8] ;  /* 0x0000080604137981 */ /* 0x000ea8000c1e1900 */
[----:B------:R-:W2:Y:S01]  /*0610*/  LDG.E R18, desc[UR6][R4.64+0xc] ;  /* 0x00000c0604127981 */ /* 0x000ea2000c1e1900 */
[----:B------:R-:W-:-:S02]  /*0620*/  IADD3 R15, PT, PT, R15, 0x4, RZ ;  /* 0x000000040f0f7810 */ /* 0x000fc40007ffe0ff */
[----:B0-----:R-:W-:-:S04]  /*0630*/  FMNMX3 R14, R14, R17, R16, !PT ;  /* 0x000000110e0e7276 */ /* 0x001fc80007800010 */
[----:B--2---:R-:W-:-:S07]  /*0640*/  FMNMX3 R14, R14, R19, R18, !PT ;  /* 0x000000130e0e7276 */ /* 0x004fce0007800012 */
.L_x_87:
[----:B------:R-:W-:Y:S05]  /*0650*/  @!P1 BRA `(.L_x_85) ;  /* 0x0000000000309947 */ /* 0x000fea0003800000 */
[----:B------:R-:W-:-:S04]  /*0660*/  IMAD.WIDE.U32 R4, R15, 0x4, R6 ;  /* 0x000000040f047825 */ /* 0x000fc800078e0006 */
[----:B------:R-:W-:Y:S01]  /*0670*/  IMAD.MOV R13, RZ, RZ, -R13 ;  /* 0x000000ffff0d7224 */ /* 0x000fe200078e0a0d */
[----:B------:R-:W-:-:S04]  /*0680*/  IADD3 R4, P0, PT, R4, R8, RZ ;  /* 0x0000000804047210 */ /* 0x000fc80007f1e0ff */
[----:B------:R-:W-:-:S09]  /*0690*/  IADD3.X R15, PT, PT, R5, R9, RZ, P0, !PT ;  /* 0x00000009050f7210 */ /* 0x000fd200007fe4ff */
.L_x_88:
[----:B------:R-:W-:-:S06]  /*06a0*/  MOV R5, R15 ;  /* 0x0000000f00057202 */ /* 0x000fcc0000000f00 */
[----:B------:R1:W0:Y:S01]  /*06b0*/  LDG.E R5, desc[UR6][R4.64] ;  /* 0x0000000604057981 */ /* 0x000222000c1e1900 */
[----:B------:R-:W-:-:S04]  /*06c0*/  IADD3 R13, PT, PT, R13, 0x1, RZ ;  /* 0x000000010d0d7810 */ /* 0x000fc80007ffe0ff */
[----:B------:R-:W-:Y:S02]  /*06d0*/  ISETP.NE.AND P0, PT, R13, RZ, PT ;  /* 0x000000ff0d00720c */ /* 0x000fe40003f05270 */
[----:B-1----:R-:W-:-:S05]  /*06e0*/  IADD3 R4, P1, PT, R4, 0x4, RZ ;  /* 0x0000000404047810 */ /* 0x002fca0007f3e0ff */
[----:B------:R-:W-:Y:S01]  /*06f0*/  IMAD.X R15, RZ, RZ, R15, P1 ;  /* 0x000000ffff0f7224 */ /* 0x000fe200008e060f */
[----:B0-----:R-:W-:-:S05]  /*0700*/  FMNMX R14, R5, R14, !PT ;  /* 0x0000000e050e7209 */ /* 0x001fca0007800000 */
[----:B------:R-:W-:Y:S05]  /*0710*/  @P0 BRA `(.L_x_88) ;  /* 0xfffffffc00e00947 */ /* 0x000fea000383ffff */
.L_x_85:
[----:B------:R1:W-:Y:S02]  /*0720*/  STS [UR4], R14 ;  /* 0x0000000eff007988 */ /* 0x0003e40008000804 */
.L_x_82:
[----:B------:R-:W-:Y:S05]  /*0730*/  BSYNC.RECONVERGENT B0 ;  /* 0x0000000000007941 */ /* 0x000fea0003800200 */
.L_x_81:
[----:B01----:R-:W0:Y:S08]  /*0740*/  LDC.64 R14, c[0x0][0x380] ;  /* 0x0000e000ff0e7b82 */ /* 0x003e300000000a00 */
[----:B------:R-:W-:Y:S01]  /*0750*/  BAR.SYNC.DEFER_BLOCKING 0x0 ;  /* 0x0000000000007b1d */ /* 0x000fe20000010000 */
[----:B------:R-:W-:-:S05]  /*0760*/  ISETP.NE.AND P0, PT, R11, RZ, PT ;  /* 0x000000ff0b00720c */ /* 0x000fca0003f05270 */
[----:B------:R-:W-:Y:S01]  /*0770*/  BSSY.RECONVERGENT B0, `(.L_x_89) ;  /* 0x00000f2000007945 */ /* 0x000fe20003800200 */
[----:B0-----:R-:W-:-:S04]  /*0780*/  LEA R4, P1, R10, R14, 0x2 ;  /* 0x0000000e0a047211 */ /* 0x001fc800078210ff */
[----:B------:R-:W-:-:S03]  /*0790*/  LEA.HI.X R5, R10, R15, R12, 0x2, P1 ;  /* 0x0000000f0a057211 */ /* 0x000fc600008f140c */
[----:B------:R-:W-:Y:S06]  /*07a0*/  @P0 BRA `(.L_x_90) ;  /* 0x0000000c00b80947 */ /* 0x000fec0003800000 */
[----:B------:R-:W0:Y:S01]  /*07b0*/  S2UR UR5, SR_CgaCtaId ;  /* 0x00000000000579c3 */ /* 0x000e220000008800 */
[----:B------:R-:W-:Y:S01]  /*07c0*/  ISETP.GE.AND P0, PT, R0, 0x1, PT ;  /* 0x000000010000780c */ /* 0x000fe20003f06270 */
[----:B------:R-:W-:Y:S02]  /*07d0*/  UMOV UR4, 0x400 ;  /* 0x0000040000047882 */ /* 0x000fe40000000000 */
[----:B0-----:R-:W-:-:S09]  /*07e0*/  ULEA UR4, UR5, UR4, 0x18 ;  /* 0x0000000405047291 */ /* 0x001fd2000f8ec0ff */
[----:B------:R-:W-:Y:S01]  /*07f0*/  STS [UR4+0x4], RZ ;  /* 0x000004ffff007988 */ /* 0x000fe20008000804 */
[----:B------:R-:W-:Y:S05]  /*0800*/  @!P0 BRA `(.L_x_90) ;  /* 0x0000000c00a08947 */ /* 0x000fea0003800000 */
[C---:B------:R-:W-:Y:S01]  /*0810*/  ISETP.GE.U32.AND P1, PT, R0.reuse, 0x8, PT ;  /* 0x000000080000780c */ /* 0x040fe20003f26070 */
[----:B------:R-:W0:Y:S01]  /*0820*/  LDS R10, [UR4] ;  /* 0x00000004ff0a7984 */ /* 0x000e220008000800 */
[----:B------:R-:W-:Y:S02]  /*0830*/  LOP3.LUT R18, R0, 0x7, RZ, 0xc0, !PT ;  /* 0x0000000700127812 */ /* 0x000fe400078ec0ff */
[----:B------:R-:W-:Y:S02]  /*0840*/  CS2R R12, SRZ ;  /* 0x00000000000c7805 */ /* 0x000fe4000001ff00 */
[----:B------:R-:W-:-:S07]  /*0850*/  ISETP.NE.AND P0, PT, R18, RZ, PT ;  /* 0x000000ff1200720c */ /* 0x000fce0003f05270 */
[----:B------:R-:W-:Y:S06]  /*0860*/  @!P1 BRA `(.L_x_91) ;  /* 0x0000000400d09947 */ /* 0x000fec0003800000 */
[----:B------:R-:W-:Y:S01]  /*0870*/  IADD3 R17, P1, PT, R6, 0x10, RZ ;  /* 0x0000001006117810 */ /* 0x000fe20007f3e0ff */
[----:B------:R-:W-:Y:S01]  /*0880*/  IMAD.MOV.U32 R12, RZ, RZ, RZ ;  /* 0x000000ffff0c7224 */ /* 0x000fe200078e00ff */
[----:B------:R-:W-:Y:S02]  /*0890*/  LOP3.LUT R13, R0, 0x7ffffff8, RZ, 0xc0, !PT ;  /* 0x7ffffff8000d7812 */ /* 0x000fe400078ec0ff */
[----:B------:R-:W-:Y:S02]  /*08a0*/  IADD3.X R20, PT, PT, RZ, R7, RZ, P1, !PT ;  /* 0x00000007ff147210 */ /* 0x000fe40000ffe4ff */
[C---:B------:R-:W-:Y:S02]  /*08b0*/  IADD3 R6, P1, PT, R17.reuse, R8, RZ ;  /* 0x0000000811067210 */ /* 0x040fe40007f3e0ff */
[----:B------:R-:W-:Y:S02]  /*08c0*/  IADD3 R17, P2, PT, R17, R14, RZ ;  /* 0x0000000e11117210 */ /* 0x000fe40007f5e0ff */
[----:B------:R-:W-:-:S02]  /*08d0*/  IADD3.X R7, PT, PT, R20, R9, RZ, P1, !PT ;  /* 0x0000000914077210 */ /* 0x000fc40000ffe4ff */
[----:B------:R-:W-:Y:S02]  /*08e0*/  IADD3.X R20, PT, PT, R20, R15, RZ, P2, !PT ;  /* 0x0000000f14147210 */ /* 0x000fe400017fe4ff */
[----:B------:R-:W-:-:S07]  /*08f0*/  IADD3 R14, PT, PT, -R13, RZ, RZ ;  /* 0x000000ff0d0e7210 */ /* 0x000fce0007ffe1ff */
.L_x_92:
[----:B-1----:R-:W0:Y:S01]  /*0900*/  LDG.E R9, desc[UR6][R6.64+-0x10] ;  /* 0xfffff00606097981 */ /* 0x002e22000c1e1900 */
[----:B------:R-:W-:Y:S01]  /*0910*/  HFMA2 R15, -RZ, RZ, 0.96630859375, -0.0022525787353515625 ;  /* 0x3bbb989dff0f7431 */ /* 0x000fe200000001ff */
[----:B------:R-:W-:Y:S01]  /*0920*/  MOV R16, 0x437c0000 ;  /* 0x437c000000107802 */ /* 0x000fe20000000f00 */
[----:B0-----:R-:W-:-:S04]  /*0930*/  FADD R8, R9, -R10 ;  /* 0x8000000a09087221 */ /* 0x001fc80000000000 */
[----:B------:R-:W-:-:S04]  /*0940*/  FFMA.SAT R9, R8, R15, 0.5 ;  /* 0x3f00000008097423 */ /* 0x000fc8000000200f */
[----:B------:R-:W-:-:S04]  /*0950*/  FFMA.RM R9, R9, R16, 12582913 ;  /* 0x4b40000109097423 */ /* 0x000fc80000004010 */
[----:B------:R-:W-:-:S04]  /*0960*/  FADD R19, R9, -12583039 ;  /* 0xcb40007f09137421 */ /* 0x000fc80000000000 */
[----:B------:R-:W-:-:S04]  /*0970*/  FFMA R19, R8, 1.4426950216293334961, -R19 ;  /* 0x3fb8aa3b08137823 */ /* 0x000fc80000000813 */
[----:B------:R-:W-:Y:S01]  /*0980*/  FFMA R8, R8, 1.925963033500011079e-08, R19 ;  /* 0x32a5706008087823 */ /* 0x000fe20000000013 */
[----:B------:R-:W-:Y:S01]  /*0990*/  IMAD.SHL.U32 R19, R9, 0x800000, RZ ;  /* 0x0080000009137824 */ /* 0x000fe200078e00ff */
[----:B------:R-:W-:-:S04]  /*09a0*/  MOV R9, R20 ;  /* 0x0000001400097202 */ /* 0x000fc80000000f00 */
[----:B------:R-:W0:Y:S02]  /*09b0*/  MUFU.EX2 R8, R8 ;  /* 0x0000000800087308 */ /* 0x000e240000000800 */
[----:B0-----:R-:W-:Y:S01]  /*09c0*/  FMUL R19, R19, R8 ;  /* 0x0000000813137220 */ /* 0x001fe20000400000 */
[----:B------:R-:W-:-:S05]  /*09d0*/  MOV R8, R17 ;  /* 0x0000001100087202 */ /* 0x000fca0000000f00 */
[----:B------:R-:W-:Y:S04]  /*09e0*/  STG.E desc[UR6][R8.64+-0x10], R19 ;  /* 0xfffff01308007986 */ /* 0x000fe8000c101906 */
[----:B------:R-:W2:Y:S02]  /*09f0*/  LDG.E R17, desc[UR6][R6.64+-0xc] ;  /* 0xfffff40606117981 */ /* 0x000ea4000c1e1900 */
        /* <DEDUP_REMOVED lines=9> */
[----:B------:R0:W-:Y:S04]  /*0a90*/  STG.E desc[UR6][R8.64+-0xc], R17 ;  /* 0xfffff41108007986 */ /* 0x0001e8000c101906 */
[----:B------:R-:W2:Y:S02]  /*0aa0*/  LDG.E R23, desc[UR6][R6.64+-0x8] ;  /* 0xfffff80606177981 */ /* 0x000ea4000c1e1900 */
[----:B--2---:R-:W-:-:S04]  /*0ab0*/  FADD R20, R23, -R10 ;  /* 0x8000000a17147221 */ /* 0x004fc80000000000 */
[----:B------:R-:W-:-:S04]  /*0ac0*/  FFMA.SAT R23, R20, R15, 0.5 ;  /* 0x3f00000014177423 */ /* 0x000fc8000000200f */
[----:B------:R-:W-:-:S04]  /*0ad0*/  FFMA.RM R23, R23, R16, 12582913 ;  /* 0x4b40000117177423 */ /* 0x000fc80000004010 */
[C---:B------:R-:W-:Y:S01]  /*0ae0*/  FADD R25, R23.reuse, -12583039 ;  /* 0xcb40007f17197421 */ /* 0x040fe20000000000 */
[----:B------:R-:W-:-:S03]  /*0af0*/  IMAD.SHL.U32 R21, R23, 0x800000, RZ ;  /* 0x0080000017157824 */ /* 0x000fc600078e00ff */
[----:B------:R-:W-:-:S04]  /*0b00*/  FFMA R25, R20, 1.4426950216293334961, -R25 ;  /* 0x3fb8aa3b14197823 */ /* 0x000fc80000000819 */
[----:B------:R-:W-:-:S04]  /*0b10*/  FFMA R25, R20, 1.925963033500011079e-08, R25 ;  /* 0x32a5706014197823 */ /* 0x000fc80000000019 */
[----:B------:R-:W1:Y:S02]  /*0b20*/  MUFU.EX2 R20, R25 ;  /* 0x0000001900147308 */ /* 0x000e640000000800 */
[----:B-1----:R-:W-:-:S05]  /*0b30*/  FMUL R21, R21, R20 ;  /* 0x0000001415157220 */ /* 0x002fca0000400000 */
[----:B------:R1:W-:Y:S04]  /*0b40*/  STG.E desc[UR6][R8.64+-0x8], R21 ;  /* 0xfffff81508007986 */ /* 0x0003e8000c101906 */
        /* <DEDUP_REMOVED lines=9> */
[----:B--2---:R-:W-:-:S05]  /*0be0*/  FMUL R25, R25, R20 ;  /* 0x0000001419197220 */ /* 0x004fca0000400000 */
[----:B------:R1:W-:Y:S04]  /*0bf0*/  STG.E desc[UR6][R8.64+-0x4], R25 ;  /* 0xfffffc1908007986 */ /* 0x0003e8000c101906 */
[----:B------:R-:W2:Y:S02]  /*0c00*/  LDG.E R23, desc[UR6][R6.64] ;  /* 0x0000000606177981 */ /* 0x000ea4000c1e1900 */
[----:B--2---:R-:W-:-:S04]  /*0c10*/  FADD R20, R23, -R10 ;  /* 0x8000000a17147221 */ /* 0x004fc80000000000 */
[----:B------:R-:W-:-:S04]  /*0c20*/  FFMA.SAT R23, R20, R15, 0.5 ;  /* 0x3f00000014177423 */ /* 0x000fc8000000200f */
[----:B------:R-:W-:-:S04]  /*0c30*/  FFMA.RM R23, R23, R16, 12582913 ;  /* 0x4b40000117177423 */ /* 0x000fc80000004010 */
[----:B------:R-:W-:-:S04]  /*0c40*/  FADD R29, R23, -12583039 ;  /* 0xcb40007f171d7421 */ /* 0x000fc80000000000 */
[----:B------:R-:W-:-:S04]  /*0c50*/  FFMA R29, R20, 1.4426950216293334961, -R29 ;  /* 0x3fb8aa3b141d7823 */ /* 0x000fc8000000081d */
[----:B------:R-:W-:Y:S01]  /*0c60*/  FFMA R20, R20, 1.925963033500011079e-08, R29 ;  /* 0x32a5706014147823 */ /* 0x000fe2000000001d */
[----:B------:R-:W-:-:S05]  /*0c70*/  SHF.L.U32 R29, R23, 0x17, RZ ;  /* 0x00000017171d7819 */ /* 0x000fca00000006ff */
        /* <DEDUP_REMOVED lines=21> */
[----:B------:R-:W-:-:S06]  /*0dd0*/  FFMA R24, R20, 1.925963033500011079e-08, R24 ;  /* 0x32a5706014187823 */ /* 0x000fcc0000000018 */
[----:B------:R-:W2:Y:S02]  /*0de0*/  MUFU.EX2 R24, R24 ;  /* 0x0000001800187308 */ /* 0x000ea40000000800 */
[----:B--2---:R-:W-:-:S05]  /*0df0*/  FMUL R23, R23, R24 ;  /* 0x0000001817177220 */ /* 0x004fca0000400000 */
[----:B------:R1:W-:Y:S04]  /*0e00*/  STG.E desc[UR6][R8.64+0x8], R23 ;  /* 0x0000081708007986 */ /* 0x0003e8000c101906 */
[----:B------:R2:W3:Y:S01]  /*0e10*/  LDG.E R20, desc[UR6][R6.64+0xc] ;  /* 0x00000c0606147981 */ /* 0x0004e2000c1e1900 */
[----:B------:R-:W-:Y:S01]  /*0e20*/  FADD R12, R19, R12 ;  /* 0x0000000c130c7221 */ /* 0x000fe20000000000 */
[----:B------:R-:W-:-:S03]  /*0e30*/  IADD3 R14, PT, PT, R14, 0x8, RZ ;  /* 0x000000080e0e7810 */ /* 0x000fc60007ffe0ff */
[----:B------:R-:W-:Y:S01]  /*0e40*/  FADD R12, R12, R17 ;  /* 0x000000110c0c7221 */ /* 0x000fe20000000000 */
[----:B------:R-:W-:Y:S02]  /*0e50*/  ISETP.NE.AND P1, PT, R14, RZ, PT ;  /* 0x000000ff0e00720c */ /* 0x000fe40003f25270 */
[----:B0-----:R-:W-:Y:S01]  /*0e60*/  IADD3 R17, P3, PT, R8, 0x20, RZ ;  /* 0x0000002008117810 */ /* 0x001fe20007f7e0ff */
[----:B------:R-:W-:Y:S01]  /*0e70*/  FADD R12, R12, R21 ;  /* 0x000000150c0c7221 */ /* 0x000fe20000000000 */
[----:B--2---:R-:W-:-:S03]  /*0e80*/  IADD3 R6, P2, PT, R6, 0x20, RZ ;  /* 0x0000002006067810 */ /* 0x004fc60007f5e0ff */
[----:B------:R-:W-:Y:S01]  /*0e90*/  FADD R12, R12, R25 ;  /* 0x000000190c0c7221 */ /* 0x000fe20000000000 */
[----:B------:R-:W-:-:S03]  /*0ea0*/  IADD3.X R7, PT, PT, RZ, R7, RZ, P2, !PT ;  /* 0x00000007ff077210 */ /* 0x000fc600017fe4ff */
[----:B------:R-:W-:-:S04]  /*0eb0*/  FADD R12, R12, R29 ;  /* 0x0000001d0c0c7221 */ /* 0x000fc80000000000 */
[----:B------:R-:W-:-:S04]  /*0ec0*/  FADD R12, R12, R27 ;  /* 0x0000001b0c0c7221 */ /* 0x000fc80000000000 */
[----:B------:R-:W-:Y:S01]  /*0ed0*/  FADD R12, R12, R23 ;  /* 0x000000170c0c7221 */ /* 0x000fe20000000000 */
[----:B---3--:R-:W-:-:S04]  /*0ee0*/  FADD R20, R20, -R10 ;  /* 0x8000000a14147221 */ /* 0x008fc80000000000 */
[----:B------:R-:W-:-:S04]  /*0ef0*/  FFMA.SAT R15, R20, R15, 0.5 ;  /* 0x3f000000140f7423 */ /* 0x000fc8000000200f */
[----:B------:R-:W-:-:S04]  /*0f00*/  FFMA.RM R15, R15, R16, 12582913 ;  /* 0x4b4000010f0f7423 */ /* 0x000fc80000004010 */
[C---:B------:R-:W-:Y:S01]  /*0f10*/  FADD R16, R15.reuse, -12583039 ;  /* 0xcb40007f0f107421 */ /* 0x040fe20000000000 */
[----:B------:R-:W-:-:S03]  /*0f20*/  IMAD.SHL.U32 R15, R15, 0x800000, RZ ;  /* 0x008000000f0f7824 */ /* 0x000fc600078e00ff */
[----:B------:R-:W-:-:S04]  /*0f30*/  FFMA R16, R20, 1.4426950216293334961, -R16 ;  /* 0x3fb8aa3b14107823 */ /* 0x000fc80000000810 */
[----:B------:R-:W-:Y:S01]  /*0f40*/  FFMA R16, R20, 1.925963033500011079e-08, R16 ;  /* 0x32a5706014107823 */ /* 0x000fe20000000010 */
[----:B------:R-:W-:-:S05]  /*0f50*/  IADD3.X R20, PT, PT, RZ, R9, RZ, P3, !PT ;  /* 0x00000009ff147210 */ /* 0x000fca0001ffe4ff */
[----:B------:R-:W0:Y:S02]  /*0f60*/  MUFU.EX2 R16, R16 ;  /* 0x0000001000107308 */ /* 0x000e240000000800 */
[----:B0-----:R-:W-:-:S04]  /*0f70*/  FMUL R15, R15, R16 ;  /* 0x000000100f0f7220 */ /* 0x001fc80000400000 */
[----:B------:R-:W-:Y:S01]  /*0f80*/  FADD R12, R12, R15 ;  /* 0x0000000f0c0c7221 */ /* 0x000fe20000000000 */
[----:B------:R1:W-:Y:S01]  /*0f90*/  STG.E desc[UR6][R8.64+0xc], R15 ;  /* 0x00000c0f08007986 */ /* 0x0003e2000c101906 */
[----:B------:R-:W-:Y:S05]  /*0fa0*/  @P1 BRA `(.L_x_92) ;  /* 0xfffffff800541947 */ /* 0x000fea000383ffff */
.L_x_91:
[----:B------:R-:W-:Y:S05]  /*0fb0*/  @!P0 BRA `(.L_x_93) ;  /* 0x0000000400b08947 */ /* 0x000fea0003800000 */
[----:B------:R-:W-:Y:S02]  /*0fc0*/  ISETP.GE.U32.AND P0, PT, R18, 0x4, PT ;  /* 0x000000041200780c */ /* 0x000fe40003f06070 */
[----:B------:R-:W-:-:S04]  /*0fd0*/  LOP3.LUT R20, R0, 0x3, RZ, 0xc0, !PT ;  /* 0x0000000300147812 */ /* 0x000fc800078ec0ff */
[----:B------:R-:W-:-:S07]  /*0fe0*/  ISETP.NE.AND P1, PT, R20, RZ, PT ;  /* 0x000000ff1400720c */ /* 0x000fce0003f25270 */
[----:B------:R-:W-:Y:S06]  /*0ff0*/  @!P0 BRA `(.L_x_94) ;  /* 0x0000000000d48947 */ /* 0x000fec0003800000 */
[----:B------:R-:W-:-:S05]  /*1000*/  IMAD.WIDE.U32 R6, R13, 0x4, R2 ;  /* 0x000000040d067825 */ /* 0x000fca00078e0002 */
[----:B-1----:R-:W0:Y:S01]  /*1010*/  LDG.E R9, desc[UR6][R6.64] ;  /* 0x0000000606097981 */ /* 0x002e22000c1e1900 */
[----:B------:R-:W-:Y:S02]  /*1020*/  HFMA2 R14, -RZ, RZ, 0.96630859375, -0.0022525787353515625 ;  /* 0x3bbb989dff0e7431 */ /* 0x000fe400000001ff */
[----:B------:R-:W-:Y:S02]  /*1030*/  IMAD.MOV.U32 R15, RZ, RZ, 0x437c0000 ;  /* 0x437c0000ff0f7424 */ /* 0x000fe400078e00ff */
[----:B0-----:R-:W-:-:S04]  /*1040*/  FADD R9, R9, -R10 ;  /* 0x8000000a09097221 */ /* 0x001fc80000000000 */
        /* <DEDUP_REMOVED lines=9> */
[----:B------:R2:W-:Y:S04]  /*10e0*/  STG.E desc[UR6][R8.64], R17 ;  /* 0x0000001108007986 */ /* 0x0005e8000c101906 */
[----:B------:R-:W3:Y:S02]  /*10f0*/  LDG.E R19, desc[UR6][R6.64+0x4] ;  /* 0x0000040606137981 */ /* 0x000ee4000c1e1900 */
[----:B---3--:R-:W-:-:S04]  /*1100*/  FADD R19, R19, -R10 ;  /* 0x8000000a13137221 */ /* 0x008fc80000000000 */
[----:B------:R-:W-:-:S04]  /*1110*/  FFMA.SAT R18, R19, R14, 0.5 ;  /* 0x3f00000013127423 */ /* 0x000fc8000000200e */
[----:B------:R-:W-:-:S04]  /*1120*/  FFMA.RM R18, R18, R15, 12582913 ;  /* 0x4b40000112127423 */ /* 0x000fc8000000400f */
[----:B------:R-:W-:-:S04]  /*1130*/  FADD R22, R18, -12583039 ;  /* 0xcb40007f12167421 */ /* 0x000fc80000000000 */
[----:B------:R-:W-:-:S04]  /*1140*/  FFMA R22, R19, 1.4426950216293334961, -R22 ;  /* 0x3fb8aa3b13167823 */ /* 0x000fc80000000816 */
[----:B------:R-:W-:Y:S01]  /*1150*/  FFMA R22, R19, 1.925963033500011079e-08, R22 ;  /* 0x32a5706013167823 */ /* 0x000fe20000000016 */
[----:B------:R-:W-:-:S05]  /*1160*/  SHF.L.U32 R19, R18, 0x17, RZ ;  /* 0x0000001712137819 */ /* 0x000fca00000006ff */
        /* <DEDUP_REMOVED lines=14> */
[----:B------:R-:W3:Y:S01]  /*1250*/  LDG.E R7, desc[UR6][R6.64+0xc] ;  /* 0x00000c0606077981 */ /* 0x000ee2000c1e1900 */
[----:B------:R-:W-:Y:S01]  /*1260*/  FADD R12, R12, R17 ;  /* 0x000000110c0c7221 */ /* 0x000fe20000000000 */
[----:B------:R-:W-:-:S03]  /*1270*/  VIADD R13, R13, 0x4 ;  /* 0x000000040d0d7836 */ /* 0x000fc60000000000 */
[----:B------:R-:W-:-:S04]  /*1280*/  FADD R12, R12, R19 ;  /* 0x000000130c0c7221 */ /* 0x000fc80000000000 */
[----:B------:R-:W-:Y:S01]  /*1290*/  FADD R12, R12, R21 ;  /* 0x000000150c0c7221 */ /* 0x000fe20000000000 */
[----:B---3--:R-:W-:-:S04]  /*12a0*/  FADD R23, R7, -R10 ;  /* 0x8000000a07177221 */ /* 0x008fc80000000000 */
        /* <DEDUP_REMOVED lines=9> */
[----:B------:R2:W-:Y:S06]  /*1340*/  STG.E desc[UR6][R8.64+0xc], R15 ;  /* 0x00000c0f08007986 */ /* 0x0005ec000c101906 */
.L_x_94:
[----:B------:R-:W-:Y:S05]  /*1350*/  @!P1 BRA `(.L_x_93) ;  /* 0x0000000000c89947 */ /* 0x000fea0003800000 */
[----:B------:R-:W-:Y:S02]  /*1360*/  ISETP.NE.AND P0, PT, R20, 0x1, PT ;  /* 0x000000011400780c */ /* 0x000fe40003f05270 */
[----:B------:R-:W-:-:S04]  /*1370*/  LOP3.LUT R6, R0, 0x1, RZ, 0xc0, !PT ;  /* 0x0000000100067812 */ /* 0x000fc800078ec0ff */
[----:B------:R-:W-:-:S07]  /*1380*/  ISETP.NE.U32.AND P1, PT, R6, 0x1, PT ;  /* 0x000000010600780c */ /* 0x000fce0003f25070 */
[----:B------:R-:W-:Y:S06]  /*1390*/  @!P0 BRA `(.L_x_95) ;  /* 0x0000000000748947 */ /* 0x000fec0003800000 */
[----:B------:R-:W-:-:S05]  /*13a0*/  IMAD.WIDE.U32 R6, R13, 0x4, R2 ;  /* 0x000000040d067825 */ /* 0x000fca00078e0002 */
[----:B-12---:R-:W0:Y:S01]  /*13b0*/  LDG.E R9, desc[UR6][R6.64] ;  /* 0x0000000606097981 */ /* 0x006e22000c1e1900 */
[----:B------:R-:W-:Y:S01]  /*13c0*/  HFMA2 R18, -RZ, RZ, 3.7421875, 0 ;  /* 0x437c0000ff127431 */ /* 0x000fe200000001ff */
[----:B------:R-:W-:Y:S01]  /*13d0*/  MOV R17, 0x3bbb989d ;  /* 0x3bbb989d00117802 */ /* 0x000fe20000000f00 */
        /* <DEDUP_REMOVED lines=11> */
[----:B------:R-:W2:Y:S01]  /*1490*/  LDG.E R7, desc[UR6][R6.64+0x4] ;  /* 0x0000040606077981 */ /* 0x000ea2000c1e1900 */
[----:B------:R-:W-:Y:S01]  /*14a0*/  FADD R12, R12, R15 ;  /* 0x0000000f0c0c7221 */ /* 0x000fe20000000000 */
[----:B------:R-:W-:Y:S02]  /*14b0*/  VIADD R13, R13, 0x2 ;  /* 0x000000020d0d7836 */ /* 0x000fe40000000000 */
        /* <DEDUP_REMOVED lines=11> */
.L_x_95:
[----:B------:R-:W-:Y:S05]  /*1570*/  @P1 BRA `(.L_x_93) ;  /* 0x0000000000401947 */ /* 0x000fea0003800000 */
[----:B------:R-:W-:-:S06]  /*1580*/  IMAD.WIDE.U32 R2, R13, 0x4, R2 ;  /* 0x000000040d027825 */ /* 0x000fcc00078e0002 */
[----:B------:R-:W0:Y:S01]  /*1590*/  LDG.E R3, desc[UR6][R2.64] ;  /* 0x0000000602037981 */ /* 0x000e22000c1e1900 */
[----:B-123--:R-:W-:Y:S01]  /*15a0*/  HFMA2 R9, -RZ, RZ, 3.7421875, 0 ;  /* 0x437c0000ff097431 */ /* 0x00efe200000001ff */
[----:B------:R-:W-:Y:S01]  /*15b0*/  MOV R7, 0x3bbb989d ;  /* 0x3bbb989d00077802 */ /* 0x000fe20000000f00 */
[----:B0-----:R-:W-:Y:S01]  /*15c0*/  FADD R10, R3, -R10 ;  /* 0x8000000a030a7221 */ /* 0x001fe20000000000 */
[----:B------:R-:W-:-:S04]  /*15d0*/  IMAD.WIDE.U32 R2, R13, 0x4, R4 ;  /* 0x000000040d027825 */ /* 0x000fc800078e0004 */
        /* <DEDUP_REMOVED lines=9> */
[----:B------:R4:W-:Y:S06]  /*1670*/  STG.E desc[UR6][R2.64], R9 ;  /* 0x0000000902007986 */ /* 0x0009ec000c101906 */
.L_x_93:
[----:B------:R0:W-:Y:S02]  /*1680*/  STS [UR4+0x4], R12 ;  /* 0x0000040cff007988 */ /* 0x0001e40008000804 */
.L_x_90:
[----:B------:R-:W-:Y:S05]  /*1690*/  BSYNC.RECONVERGENT B0 ;  /* 0x0000000000007941 */ /* 0x000fea0003800200 */
.L_x_89:
[----:B------:R-:W-:Y:S01]  /*16a0*/  BAR.SYNC.DEFER_BLOCKING 0x0 ;  /* 0x0000000000007b1d */ /* 0x000fe20000010000 */
[----:B------:R-:W-:-:S13]  /*16b0*/  ISETP.GE.AND P0, PT, R11, R0, PT ;  /* 0x000000000b00720c */ /* 0x000fda0003f06270 */
[----:B------:R-:W-:Y:S05]  /*16c0*/  @P0 EXIT ;  /* 0x000000000000094d */ /* 0x000fea0003800000 */
[----:B------:R-:W5:Y:S01]  /*16d0*/  S2UR UR5, SR_CgaCtaId ;  /* 0x00000000000579c3 */ /* 0x000f620000008800 */
[----:B------:R-:W-:Y:S02]  /*16e0*/  UMOV UR4, 0x400 ;  /* 0x0000040000047882 */ /* 0x000fe40000000000 */
[----:B-----5:R-:W-:Y:S01]  /*16f0*/  ULEA UR4, UR5, UR4, 0x18 ;  /* 0x0000000405047291 */ /* 0x020fe2000f8ec0ff */
[----:B------:R-:W0:Y:S08]  /*1700*/  LDCU UR5, c[0x0][0x394] ;  /* 0x00007280ff0577ac */ /* 0x000e300008000800 */
[----:B----4-:R-:W4:Y:S02]  /*1710*/  LDS R3, [UR4+0x4] ;  /* 0x00000404ff037984 */ /* 0x010f240008000800 */
[----:B------:R-:W0:Y:S02]  /*1720*/  LDCU UR4, c[0x0][0x360] ;  /* 0x00006c00ff0477ac */ /* 0x000e240008000800 */
.L_x_98:
[----:B------:R-:W-:-:S05]  /*1730*/  IMAD.WIDE R6, R11, 0x4, R4 ;  /* 0x000000040b067825 */ /* 0x000fca00078e0204 */
[----:B------:R-:W5:Y:S01]  /*1740*/  LDG.E R0, desc[UR6][R6.64] ;  /* 0x0000000606007981 */ /* 0x000f62000c1e1900 */
[----:B----4-:R-:W1:Y:S01]  /*1750*/  MUFU.RCP R2, R3 ;  /* 0x0000000300027308 */ /* 0x010e620000001000 */
[----:B------:R-:W-:Y:S01]  /*1760*/  BSSY.RECONVERGENT B0, `(.L_x_96) ;  /* 0x000000b000007945 */ /* 0x000fe20003800200 */
[----:B-123--:R-:W-:-:S04]  /*1770*/  FFMA R9, -R3, R2, 1 ;  /* 0x3f80000003097423 */ /* 0x00efc80000000102 */
[----:B------:R-:W-:Y:S02]  /*1780*/  FFMA R9, R2, R9, R2 ;  /* 0x0000000902097223 */ /* 0x000fe40000000002 */
[----:B-----5:R-:W1:Y:S02]  /*1790*/  FCHK P0, R0, R3 ;  /* 0x0000000300007302 */ /* 0x020e640000000000 */
[----:B------:R-:W-:-:S04]  /*17a0*/  FFMA R2, R0, R9, RZ ;  /* 0x0000000900027223 */ /* 0x000fc800000000ff */
[----:B------:R-:W-:-:S04]  /*17b0*/  FFMA R8, -R3, R2, R0 ;  /* 0x0000000203087223 */ /* 0x000fc80000000100 */
[----:B------:R-:W-:Y:S01]  /*17c0*/  FFMA R9, R9, R8, R2 ;  /* 0x0000000809097223 */ /* 0x000fe20000000002 */
[----:B-1----:R-:W-:Y:S06]  /*17d0*/  @!P0 BRA `(.L_x_97) ;  /* 0x00000000000c8947 */ /* 0x002fec0003800000 */
[----:B------:R-:W-:-:S07]  /*17e0*/  MOV R2, 0x1800 ;  /* 0x0000180000027802 */ /* 0x000fce0000000f00 */
[----:B0-----:R-:W-:Y:S05]  /*17f0*/  CALL.REL.NOINC `($__internal_2_$__cuda_sm3x_div_rn_noftz_f32_slowpath) ;  /* 0x00000000001c7944 */ /* 0x001fea0003c00000 */
[----:B------:R-:W-:-:S07]  /*1800*/  MOV R9, R0 ;  /* 0x0000000000097202 */ /* 0x000fce0000000f00 */
.L_x_97:
[----:B0-----:R-:W-:Y:S05]  /*1810*/  BSYNC.RECONVERGENT B0 ;  /* 0x0000000000007941 */ /* 0x001fea0003800200 */
.L_x_96:
[----:B------:R0:W-:Y:S01]  /*1820*/  STG.E desc[UR6][R6.64], R9 ;  /* 0x0000000906007986 */ /* 0x0001e2000c101906 */
[----:B------:R-:W-:-:S05]  /*1830*/  VIADD R11, R11, UR4 ;  /* 0x000000040b0b7c36 */ /* 0x000fca0008000000 */
[----:B------:R-:W-:-:S13]  /*1840*/  ISETP.GE.AND P0, PT, R11, UR5, PT ;  /* 0x000000050b007c0c */ /* 0x000fda000bf06270 */
[----:B0-----:R-:W-:Y:S05]  /*1850*/  @!P0 BRA `(.L_x_98) ;  /* 0xfffffffc00b48947 */ /* 0x001fea000383ffff */
[----:B------:R-:W-:Y:S05]  /*1860*/  EXIT ;  /* 0x000000000000794d */ /* 0x000fea0003800000 */
        .weak           $__internal_2_$__cuda_sm3x_div_rn_noftz_f32_slowpath
        .type           $__internal_2_$__cuda_sm3x_div_rn_noftz_f32_slowpath,@function
        .size           $__internal_2_$__cuda_sm3x_div_rn_noftz_f32_slowpath,(.L_x_119 - $__internal_2_$__cuda_sm3x_div_rn_noftz_f32_slowpath)
$__internal_2_$__cuda_sm3x_div_rn_noftz_f32_slowpath:
[----:B------:R-:W-:Y:S01]  /*1870*/  SHF.R.U32.HI R9, RZ, 0x17, R3 ;  /* 0x00000017ff097819 */ /* 0x000fe20000011603 */
[----:B------:R-:W-:Y:S01]  /*1880*/  BSSY.RECONVERGENT B1, `(.L_x_99) ;  /* 0x0000064000017945 */ /* 0x000fe20003800200 */
[----:B------:R-:W-:Y:S02]  /*1890*/  SHF.R.U32.HI R8, RZ, 0x17, R0 ;  /* 0x00000017ff087819 */ /* 0x000fe40000011600 */
[----:B------:R-:W-:Y:S02]  /*18a0*/  LOP3.LUT R9, R9, 0xff, RZ, 0xc0, !PT ;  /* 0x000000ff09097812 */ /* 0x000fe400078ec0ff */
[----:B------:R-:W-:Y:S02]  /*18b0*/  LOP3.LUT R12, R8, 0xff, RZ, 0xc0, !PT ;  /* 0x000000ff080c7812 */ /* 0x000fe400078ec0ff */
[----:B------:R-:W-:Y:S02]  /*18c0*/  IADD3 R14, PT, PT, R9, -0x1, RZ ;  /* 0xffffffff090e7810 */ /* 0x000fe40007ffe0ff */
[----:B------:R-:W-:-:S02]  /*18d0*/  IADD3 R15, PT, PT, R12, -0x1, RZ ;  /* 0xffffffff0c0f7810 */ /* 0x000fc40007ffe0ff */
[----:B------:R-:W-:Y:S02]  /*18e0*/  ISETP.GT.U32.AND P0, PT, R14, 0xfd, PT ;  /* 0x000000fd0e00780c */ /* 0x000fe40003f04070 */
[----:B------:R-:W-:Y:S02]  /*18f0*/  MOV R10, R0 ;  /* 0x00000000000a7202 */ /* 0x000fe40000000f00 */
[----:B------:R-:W-:Y:S02]  /*1900*/  ISETP.GT.U32.OR P0, PT, R15, 0xfd, P0 ;  /* 0x000000fd0f00780c */ /* 0x000fe40000704470 */
[----:B------:R-:W-:-:S11]  /*1910*/  MOV R13, R3 ;  /* 0x00000003000d7202 */ /* 0x000fd60000000f00 */
[----:B------:R-:W-:Y:S01]  /*1920*/  @!P0 IMAD.MOV.U32 R8, RZ, RZ, RZ ;  /* 0x000000ffff088224 */ /* 0x000fe200078e00ff */
        /* <DEDUP_REMOVED lines=24> */
.L_x_100:
[----:B------:R-:W-:Y:S01]  /*1ab0*/  LEA R0, R9, 0xc0800000, 0x17 ;  /* 0xc080000009007811 */ /* 0x000fe200078eb8ff */
[----:B------:R-:W-:Y:S01]  /*1ac0*/  VIADD R12, R12, 0xffffff81 ;  /* 0xffffff810c0c7836 */ /* 0x000fe20000000000 */
[----:B------:R-:W-:Y:S02]  /*1ad0*/  BSSY.RECONVERGENT B2, `(.L_x_105) ;  /* 0x0000035000027945 */ /* 0x000fe40003800200 */
[----:B------:R-:W-:Y:S01]  /*1ae0*/  IADD3 R13, PT, PT, -R0, R13, RZ ;  /* 0x0000000d000d7210 */ /* 0x000fe20007ffe1ff */
[----:B------:R-:W-:-:S03]  /*1af0*/  IMAD R0, R12, -0x800000, R10 ;  /* 0xff8000000c007824 */ /* 0x000fc600078e020a */
[----:B------:R0:W1:Y:S01]  /*1b00*/  MUFU.RCP R14, R13 ;  /* 0x0000000d000e7308 */ /* 0x0000620000001000 */
[----:B------:R-:W-:Y:S01]  /*1b10*/  FADD.FTZ R15, -R13, -RZ ;  /* 0x800000ff0d0f7221 */ /* 0x000fe20000010100 */
[----:B0-----:R-:W-:-:S04]  /*1b20*/  IADD3 R13, PT, PT, R12, 0x7f, -R9 ;  /* 0x0000007f0c0d7810 */ /* 0x001fc80007ffe809 */
[----:B------:R-:W-:Y:S01]  /*1b30*/  IADD3 R13, PT, PT, R13, R8, RZ ;  /* 0x000000080d0d7210 */ /* 0x000fe20007ffe0ff */
[----:B-1----:R-:W-:-:S04]  /*1b40*/  FFMA R17, R14, R15, 1 ;  /* 0x3f8000000e117423 */ /* 0x002fc8000000000f */
[----:B------:R-:W-:-:S04]  /*1b50*/  FFMA R19, R14, R17, R14 ;  /* 0x000000110e137223 */ /* 0x000fc8000000000e */
[----:B------:R-:W-:-:S04]  /*1b60*/  FFMA R10, R0, R19, RZ ;  /* 0x00000013000a7223 */ /* 0x000fc800000000ff */
[----:B------:R-:W-:-:S04]  /*1b70*/  FFMA R17, R15, R10, R0 ;  /* 0x0000000a0f117223 */ /* 0x000fc80000000000 */
[----:B------:R-:W-:-:S04]  /*1b80*/  FFMA R14, R19, R17, R10 ;  /* 0x00000011130e7223 */ /* 0x000fc8000000000a */
[----:B------:R-:W-:-:S04]  /*1b90*/  FFMA R15, R15, R14, R0 ;  /* 0x0000000e0f0f7223 */ /* 0x000fc80000000000 */
        /* <DEDUP_REMOVED lines=20> */
[----:B------:R-:W-:Y:S01]  /*1ce0*/  ISETP.NE.AND P1, PT, R12, RZ, PT ;  /* 0x000000ff0c00720c */ /* 0x000fe20003f25270 */
[----:B------:R-:W-:Y:S01]  /*1cf0*/  IMAD.MOV R12, RZ, RZ, -R12 ;  /* 0x000000ffff0c7224 */ /* 0x000fe200078e0a0c */
[----:B------:R-:W-:Y:S02]  /*1d00*/  LOP3.LUT R10, R10, 0x800000, RZ, 0xfc, !PT ;  /* 0x008000000a0a7812 */ /* 0x000fe400078efcff */
[----:B------:R-:W-:-:S02]  /*1d10*/  FSETP.NEU.FTZ.AND P0, PT, R8, R9, PT ;  /* 0x000000090800720b */ /* 0x000fc40003f1d000 */
[----:B------:R-:W-:Y:S02]  /*1d20*/  SHF.L.U32 R13, R10, R13, RZ ;  /* 0x0000000d0a0d7219 */ /* 0x000fe400000006ff */
[----:B------:R-:W-:Y:S02]  /*1d30*/  SEL R9, R12, RZ, P2 ;  /* 0x000000ff0c097207 */ /* 0x000fe40001000000 */
[----:B------:R-:W-:Y:S02]  /*1d40*/  ISETP.NE.AND P1, PT, R13, RZ, P1 ;  /* 0x000000ff0d00720c */ /* 0x000fe40000f25270 */
[----:B------:R-:W-:Y:S02]  /*1d50*/  SHF.R.U32.HI R9, RZ, R9, R10 ;  /* 0x00000009ff097219 */ /* 0x000fe4000001160a */
[----:B------:R-:W-:Y:S02]  /*1d60*/  PLOP3.LUT P0, PT, P0, P1, PT, 0xf8, 0x8f ;  /* 0x00000000008f781c */ /* 0x000fe40000703f70 */
[----:B------:R-:W-:-:S02]  /*1d70*/  SHF.R.U32.HI R13, RZ, 0x1, R9 ;  /* 0x00000001ff0d7819 */ /* 0x000fc40000011609 */
[----:B------:R-:W-:-:S04]  /*1d80*/  SEL R8, RZ, 0x1, !P0 ;  /* 0x00000001ff087807 */ /* 0x000fc80004000000 */
[----:B------:R-:W-:-:S04]  /*1d90*/  LOP3.LUT R8, R8, 0x1, R13, 0xf8, !PT ;  /* 0x0000000108087812 */ /* 0x000fc800078ef80d */
[----:B------:R-:W-:-:S04]  /*1da0*/  LOP3.LUT R8, R8, R9, RZ, 0xc0, !PT ;  /* 0x0000000908087212 */ /* 0x000fc800078ec0ff */
[----:B------:R-:W-:-:S04]  /*1db0*/  IADD3 R13, PT, PT, R13, R8, RZ ;  /* 0x000000080d0d7210 */ /* 0x000fc80007ffe0ff */
[----:B------:R-:W-:Y:S01]  /*1dc0*/  LOP3.LUT R0, R13, R0, RZ, 0xfc, !PT ;  /* 0x000000000d007212 */ /* 0x000fe200078efcff */
[----:B------:R-:W-:Y:S06]  /*1dd0*/  BRA `(.L_x_108) ;  /* 0x0000000000107947 */ /* 0x000fec0003800000 */
.L_x_107:
[----:B------:R-:W-:-:S04]  /*1de0*/  LOP3.LUT R0, R0, 0x80000000, RZ, 0xc0, !PT ;  /* 0x8000000000007812 */ /* 0x000fc800078ec0ff */
[----:B------:R-:W-:Y:S01]  /*1df0*/  LOP3.LUT R0, R0, 0x7f800000, RZ, 0xfc, !PT ;  /* 0x7f80000000007812 */ /* 0x000fe200078efcff */
[----:B------:R-:W-:Y:S06]  /*1e00*/  BRA `(.L_x_108) ;  /* 0x0000000000047947 */ /* 0x000fec0003800000 */
.L_x_106:
[----:B------:R-:W-:-:S07]  /*1e10*/  LEA R0, R13, R0, 0x17 ;  /* 0x000000000d007211 */ /* 0x000fce00078eb8ff */
.L_x_108:
[----:B------:R-:W-:Y:S05]  /*1e20*/  BSYNC.RECONVERGENT B2 ;  /* 0x0000000000027941 */ /* 0x000fea0003800200 */
.L_x_105:
[----:B------:R-:W-:Y:S05]  /*1e30*/  BRA `(.L_x_109) ;  /* 0x0000000000207947 */ /* 0x000fea0003800000 */
.L_x_104:
[----:B------:R-:W-:-:S04]  /*1e40*/  LOP3.LUT R0, R13, 0x80000000, R10, 0x48, !PT ;  /* 0x800000000d007812 */ /* 0x000fc800078e480a */
[----:B------:R-:W-:Y:S01]  /*1e50*/  LOP3.LUT R0, R0, 0x7f800000, RZ, 0xfc, !PT ;  /* 0x7f80000000007812 */ /* 0x000fe200078efcff */
[----:B------:R-:W-:Y:S06]  /*1e60*/  BRA `(.L_x_109) ;  /* 0x0000000000147947 */ /* 0x000fec0003800000 */
.L_x_103:
[----:B------:R-:W-:Y:S01]  /*1e70*/  LOP3.LUT R0, R13, 0x80000000, R10, 0x48, !PT ;  /* 0x800000000d007812 */ /* 0x000fe200078e480a */
[----:B------:R-:W-:Y:S06]  /*1e80*/  BRA `(.L_x_109) ;  /* 0x00000000000c7947 */ /* 0x000fec0003800000 */
.L_x_102:
[----:B------:R-:W0:Y:S01]  /*1e90*/  MUFU.RSQ R0, -QNAN ;  /* 0xffc0000000007908 */ /* 0x000e220000001400 */
[----:B------:R-:W-:Y:S05]  /*1ea0*/  BRA `(.L_x_109) ;  /* 0x0000000000047947 */ /* 0x000fea0003800000 */
.L_x_101:
[----:B------:R-:W-:-:S07]  /*1eb0*/  FADD.FTZ R0, R0, R3 ;  /* 0x0000000300007221 */ /* 0x000fce0000010000 */
.L_x_109:
[----:B------:R-:W-:Y:S05]  /*1ec0*/  BSYNC.RECONVERGENT B1 ;  /* 0x0000000000017941 */ /* 0x000fea0003800200 */
.L_x_99:
[----:B------:R-:W-:Y:S01]  /*1ed0*/  HFMA2 R9, -RZ, RZ, 0, 0 ;  /* 0x00000000ff097431 */ /* 0x000fe200000001ff */
[----:B------:R-:W-:-:S04]  /*1ee0*/  MOV R8, R2 ;  /* 0x0000000200087202 */ /* 0x000fc80000000f00 */
[----:B0-----:R-:W-:Y:S05]  /*1ef0*/  RET.REL.NODEC R8 `(_Z18softmax_f32_kernelPfPKfii) ;  /* 0xffffffe008407950 */ /* 0x001fea0003c3ffff */
.L_x_110:
        /* <DEDUP_REMOVED lines=16> */
.L_x_119:


//--------------------- .text._Z15gelu_f16_kernelP6__halfPKS_i --------------------------
	.section	.text._Z15gelu_f16_kernelP6__halfPKS_i,"ax",@progbits
	.align	128
        .global         _Z15gelu_f16_kernelP6__halfPKS_i
        .type           _Z15gelu_f16_kernelP6__halfPKS_i,@function
        .size           _Z15gelu_f16_kernelP6__halfPKS_i,(.L_x_126 - _Z15gelu_f16_kernelP6__halfPKS_i)
        .other          _Z15gelu_f16_kernelP6__halfPKS_i,@"STO_CUDA_ENTRY STV_DEFAULT"
_Z15gelu_f16_kernelP6__halfPKS_i:
.text._Z15gelu_f16_kernelP6__halfPKS_i:
        /* <DEDUP_REMOVED lines=9> */
[----:B------:R-:W1:Y:S01]  /*0090*/  LDCU.64 UR4, c[0x0][0x358] ;  /* 0x00006b00ff0477ac */ /* 0x000e620008000a00 */
[----:B0-----:R-:W-:-:S06]  /*00a0*/  IMAD.WIDE R2, R5, 0x2, R2 ;  /* 0x0000000205027825 */ /* 0x001fcc00078e0202 */
[----:B-1----:R0:W2:Y:S01]  /*00b0*/  LDG.E.U16 R2, desc[UR4][R2.64] ;  /* 0x0000000402027981 */ /* 0x0020a2000c1e1500 */
[----:B------:R-:W-:Y:S01]  /*00c0*/  HFMA2 R8, -RZ, RZ, 1.125, -9232 ;  /* 0x3c80f082ff087431 */ /* 0x000fe200000001ff */
[----:B0-----:R-:W-:Y:S01]  /*00d0*/  MOV R3, 0x3f800000 ;  /* 0x3f80000000037802 */ /* 0x001fe20000000f00 */
[----:B--2---:R-:W-:-:S05]  /*00e0*/  HADD2.F32 R4, -RZ, R2.H0_H0 ;  /* 0x20000002ff047230 */ /* 0x004fca0000004100 */
[----:B------:R-:W-:-:S04]  /*00f0*/  FMUL R7, R4, 0.044714998453855514526 ;  /* 0x3d37271304077820 */ /* 0x000fc80000400000 */
[----:B------:R-:W-:-:S04]  /*0100*/  FMUL R7, R4, R7 ;  /* 0x0000000704077220 */ /* 0x000fc80000400000 */
[C---:B------:R-:W-:Y:S01]  /*0110*/  FFMA R7, R4.reuse, R7, R4 ;  /* 0x0000000704077223 */ /* 0x040fe20000000004 */
[----:B------:R-:W-:-:S03]  /*0120*/  FMUL R4, R4, 0.5 ;  /* 0x3f00000004047820 */ /* 0x000fc60000400000 */
[----:B------:R-:W-:-:S04]  /*0130*/  FMUL R7, R7, 0.79788500070571899414 ;  /* 0x3f4c423107077820 */ /* 0x000fc80000400000 */
[C---:B------:R-:W-:Y:S01]  /*0140*/  FMUL R0, |R7|.reuse, 2.8853900432586669922 ;  /* 0x4038aa3b07007820 */ /* 0x040fe20000400200 */
[C---:B------:R-:W-:Y:S01]  /*0150*/  FMUL R9, R7.reuse, R7 ;  /* 0x0000000707097220 */ /* 0x040fe20000400000 */
[C---:B------:R-:W-:Y:S02]  /*0160*/  FSETP.GE.AND P1, PT, |R7|.reuse, 0.60000002384185791016, PT ;  /* 0x3f19999a0700780b */ /* 0x040fe40003f26200 */
[----:B------:R-:W-:Y:S01]  /*0170*/  FSETP.GE.AND P0, PT, |R7|, 9.010913848876953125, PT ;  /* 0x41102cb40700780b */ /* 0x000fe20003f06200 */
[C---:B------:R-:W-:Y:S01]  /*0180*/  FFMA R2, R9.reuse, R8, -0.052303962409496307373 ;  /* 0xbd563cae09027423 */ /* 0x040fe20000000008 */
[----:B------:R-:W0:Y:S03]  /*0190*/  MUFU.EX2 R0, R0 ;  /* 0x0000000000007308 */ /* 0x000e260000000800 */
[----:B------:R-:W-:Y:S01]  /*01a0*/  FFMA R10, R9, R2, 0.1331529766321182251 ;  /* 0x3e085941090a7423 */ /* 0x000fe20000000002 */
[----:B0-----:R-:W-:-:S03]  /*01b0*/  FADD R6, R0, 1 ;  /* 0x3f80000000067421 */ /* 0x001fc60000000000 */
[----:B------:R-:W-:-:S04]  /*01c0*/  FFMA R0, R9, R10, -0.33332768082618713379 ;  /* 0xbeaaa9ed09007423 */ /* 0x000fc8000000000a */
[----:B------:R-:W-:Y:S01]  /*01d0*/  FFMA R0, R9, R0, RZ ;  /* 0x0000000009007223 */ /* 0x000fe200000000ff */
[----:B------:R-:W0:Y:S02]  /*01e0*/  MUFU.RCP R6, R6 ;  /* 0x0000000600067308 */ /* 0x000e240000001000 */
[----:B0-----:R-:W-:Y:S02]  /*01f0*/  FFMA R8, R6, -2, R3 ;  /* 0xc000000006087823 */ /* 0x001fe40000000003 */
[----:B------:R-:W0:Y:S03]  /*0200*/  LDC.64 R2, c[0x0][0x380] ;  /* 0x0000e000ff027b82 */ /* 0x000e260000000a00 */
[----:B------:R-:W-:-:S04]  /*0210*/  FSEL R8, R8, 1, !P0 ;  /* 0x3f80000008087808 */ /* 0x000fc80004000000 */
[--C-:B------:R-:W-:Y:S01]  /*0220*/  LOP3.LUT R8, R8, 0x80000000, R7.reuse, 0xb8, !PT ;  /* 0x8000000008087812 */ /* 0x100fe200078eb807 */
[----:B------:R-:W-:-:S04]  /*0230*/  @!P1 FFMA R8, R7, R0, R7 ;  /* 0x0000000007089223 */ /* 0x000fc80000000007 */
[----:B------:R-:W-:-:S04]  /*0240*/  FADD R7, R8, 1 ;  /* 0x3f80000008077421 */ /* 0x000fc80000000000 */
[----:B------:R-:W-:-:S05]  /*0250*/  FMUL R4, R4, R7 ;  /* 0x0000000704047220 */ /* 0x000fca0000400000 */
[----:B------:R-:W-:Y:S01]  /*0260*/  F2FP.F16.F32.PACK_AB R4, RZ, R4 ;  /* 0x00000004ff04723e */ /* 0x000fe200000000ff */
[----:B0-----:R-:W-:-:S05]  /*0270*/  IMAD.WIDE R2, R5, 0x2, R2 ;  /* 0x0000000205027825 */ /* 0x001fca00078e0202 */
[----:B------:R-:W-:Y:S01]  /*0280*/  STG.E.U16 desc[UR4][R2.64], R4 ;  /* 0x0000000402007986 */ /* 0x000fe2000c101504 */
[----:B------:R-:W-:Y:S05]  /*0290*/  EXIT ;  /* 0x000000000000794d */ /* 0x000fea0003800000 */
.L_x_111:
        /* <DEDUP_REMOVED lines=14> */
.L_x_126:


//--------------------- .text._Z15gelu_f32_kernelPfPKfi --------------------------
	.section	.text._Z15gelu_f32_kernelPfPKfi,"ax",@progbits
	.align	128
        .global         _Z15gelu_f32_kernelPfPKfi
        .type           _Z15gelu_f32_kernelPfPKfi,@function
        .size           _Z15gelu_f32_kernelPfPKfi,(.L_x_127 - _Z15gelu_f32_kernelPfPKfi)
        .other          _Z15gelu_f32_kernelPfPKfi,@"STO_CUDA_ENTRY STV_DEFAULT"
_Z15gelu_f32_kernelPfPKfi:
.text._Z15gelu_f32_kernelPfPKfi:
        /* <DEDUP_REMOVED lines=10> */
[----:B0-----:R-:W-:-:S05]  /*00a0*/  IMAD.WIDE R2, R5, 0x4, R2 ;  /* 0x0000000405027825 */ /* 0x001fca00078e0202 */
[----:B-1----:R0:W2:Y:S01]  /*00b0*/  LDG.E R4, desc[UR4][R2.64] ;  /* 0x0000000402047981 */ /* 0x0020a2000c1e1900 */
[----:B------:R-:W-:Y:S01]  /*00c0*/  MOV R10, 0x3c80f082 ;  /* 0x3c80f082000a7802 */ /* 0x000fe20000000f00 */
[----:B------:R-:W-:Y:S01]  /*00d0*/  HFMA2 R11, -RZ, RZ, 1.875, 0 ;  /* 0x3f800000ff0b7431 */ /* 0x000fe200000001ff */
[----:B0-----:R-:W0:Y:S02]  /*00e0*/  LDC.64 R2, c[0x0][0x380] ;  /* 0x0000e000ff027b82 */ /* 0x001e240000000a00 */
[----:B0-----:R-:W-:-:S04]  /*00f0*/  IMAD.WIDE R2, R5, 0x4, R2 ;  /* 0x0000000405027825 */ /* 0x001fc800078e0202 */
[----:B--2---:R-:W-:-:S04]  /*0100*/  FMUL R7, R4, 0.044714998453855514526 ;  /* 0x3d37271304077820 */ /* 0x004fc80000400000 */
        /* <DEDUP_REMOVED lines=9> */
[----:B------:R-:W0:Y:S02]  /*01a0*/  MUFU.EX2 R0, R0 ;  /* 0x0000000000007308 */ /* 0x000e240000000800 */
[----:B0-----:R-:W-:Y:S01]  /*01b0*/  FADD R6, R0, 1 ;  /* 0x3f80000000067421 */ /* 0x001fe20000000000 */
[----:B------:R-:W-:-:S04]  /*01c0*/  FFMA R0, R9, R10, 0.1331529766321182251 ;  /* 0x3e08594109007423 */ /* 0x000fc8000000000a */
[C---:B------:R-:W-:Y:S01]  /*01d0*/  FFMA R0, R9.reuse, R0, -0.33332768082618713379 ;  /* 0xbeaaa9ed09007423 */ /* 0x040fe20000000000 */
[----:B------:R-:W0:Y:S03]  /*01e0*/  MUFU.RCP R6, R6 ;  /* 0x0000000600067308 */ /* 0x000e260000001000 */
[----:B------:R-:W-:Y:S01]  /*01f0*/  FFMA R0, R9, R0, RZ ;  /* 0x0000000009007223 */ /* 0x000fe200000000ff */
[----:B0-----:R-:W-:-:S05]  /*0200*/  FFMA R8, R6, -2, R11 ;  /* 0xc000000006087823 */ /* 0x001fca000000000b */
[----:B------:R-:W-:-:S04]  /*0210*/  FSEL R8, R8, 1, !P0 ;  /* 0x3f80000008087808 */ /* 0x000fc80004000000 */
[--C-:B------:R-:W-:Y:S01]  /*0220*/  LOP3.LUT R8, R8, 0x80000000, R7.reuse, 0xb8, !PT ;  /* 0x8000000008087812 */ /* 0x100fe200078eb807 */
[----:B------:R-:W-:-:S04]  /*0230*/  @!P1 FFMA R8, R7, R0, R7 ;  /* 0x0000000007089223 */ /* 0x000fc80000000007 */
[----:B------:R-:W-:-:S04]  /*0240*/  FADD R7, R8, 1 ;  /* 0x3f80000008077421 */ /* 0x000fc80000000000 */
[----:B------:R-:W-:-:S05]  /*0250*/  FMUL R7, R4, R7 ;  /* 0x0000000704077220 */ /* 0x000fca0000400000 */
[----:B------:R-:W-:Y:S01]  /*0260*/  STG.E desc[UR4][R2.64], R7 ;  /* 0x0000000702007986 */ /* 0x000fe2000c101904 */
[----:B------:R-:W-:Y:S05]  /*0270*/  EXIT ;  /* 0x000000000000794d */ /* 0x000fea0003800000 */
.L_x_112:
        /* <DEDUP_REMOVED lines=16> */
.L_x_127:


//--------------------- .text._Z14mul_f16_kernelP6__halfPKS_S2_i --------------------------
	.section	.text._Z14mul_f16_kernelP6__halfPKS_S2_i,"ax",@progbits
	.align	128
        .global         _Z14mul_f16_kernelP6__halfPKS_S2_i
        .type           _Z14mul_f16_kernelP6__halfPKS_S2_i,@function
        .size           _Z14mul_f16_kernelP6__halfPKS_S2_i,(.L_x_128 - _Z14mul_f16_kernelP6__halfPKS_S2_i)
        .other          _Z14mul_f16_kernelP6__halfPKS_S2_i,@"STO_CUDA_ENTRY STV_DEFAULT"
_Z14mul_f16_kernelP6__halfPKS_S2_i:
.text._Z14mul_f16_kernelP6__halfPKS_S2_i:
        /* <DEDUP_REMOVED lines=10> */
[----:B------:R-:W2:Y:S08]  /*00a0*/  LDC.64 R4, c[0x0][0x390] ;  /* 0x0000e400ff047b82 */ /* 0x000eb00000000a00 */
[----:B------:R-:W3:Y:S01]  /*00b0*/  LDC.64 R6, c[0x0][0x380] ;  /* 0x0000e000ff067b82 */ /* 0x000ee20000000a00 */
[----:B0-----:R-:W-:-:S06]  /*00c0*/  IMAD.WIDE R2, R9, 0x2, R2 ;  /* 0x0000000209027825 */ /* 0x001fcc00078e0202 */
[----:B-1----:R-:W4:Y:S01]  /*00d0*/  LDG.E.U16 R2, desc[UR4][R2.64] ;  /* 0x0000000402027981 */ /* 0x002f22000c1e1500 */
[----:B--2---:R-:W-:-:S06]  /*00e0*/  IMAD.WIDE R4, R9, 0x2, R4 ;  /* 0x0000000209047825 */ /* 0x004fcc00078e0204 */
[----:B------:R-:W4:Y:S01]  /*00f0*/  LDG.E.U16 R5, desc[UR4][R4.64] ;  /* 0x0000000404057981 */ /* 0x000f22000c1e1500 */
[----:B---3--:R-:W-:-:S04]  /*0100*/  IMAD.WIDE R6, R9, 0x2, R6 ;  /* 0x0000000209067825 */ /* 0x008fc800078e0206 */
[----:B----4-:R-:W-:-:S05]  /*0110*/  HMUL2 R5, R2.H0_H0, R5.H0_H0 ;  /* 0x2000000502057232 */ /* 0x010fca0000000800 */
[----:B------:R-:W-:Y:S01]  /*0120*/  STG.E.U16 desc[UR4][R6.64], R5 ;  /* 0x0000000506007986 */ /* 0x000fe2000c101504 */
[----:B------:R-:W-:Y:S05]  /*0130*/  EXIT ;  /* 0x000000000000794d */ /* 0x000fea0003800000 */
.L_x_113:
        /* <DEDUP_REMOVED lines=12> */
.L_x_128:


//--------------------- .text._Z14mul_f32_kernelPfPKfS1_i --------------------------
	.section	.text._Z14mul_f32_kernelPfPKfS1_i,"ax",@progbits
	.align	128
        .global         _Z14mul_f32_kernelPfPKfS1_i
        .type           _Z14mul_f32_kernelPfPKfS1_i,@function
        .size           _Z14mul_f32_kernelPfPKfS1_i,(.L_x_129 - _Z14mul_f32_kernelPfPKfS1_i)
        .other          _Z14mul_f32_kernelPfPKfS1_i,@"STO_CUDA_ENTRY STV_DEFAULT"
_Z14mul_f32_kernelPfPKfS1_i:
.text._Z14mul_f32_kernelPfPKfS1_i:
        /* <DEDUP_REMOVED lines=13> */
[----:B-1----:R-:W4:Y:S01]  /*00d0*/  LDG.E R2, desc[UR4][R2.64] ;  /* 0x0000000402027981 */ /* 0x002f22000c1e1900 */
[----:B--2---:R-:W-:-:S06]  /*00e0*/  IMAD.WIDE R4, R9, 0x4, R4 ;  /* 0x0000000409047825 */ /* 0x004fcc00078e0204 */
[----:B------:R-:W4:Y:S01]  /*00f0*/  LDG.E R5, desc[UR4][R4.64] ;  /* 0x0000000404057981 */ /* 0x000f22000c1e1900 */
[----:B---3--:R-:W-:-:S04]  /*0100*/  IMAD.WIDE R6, R9, 0x4, R6 ;  /* 0x0000000409067825 */ /* 0x008fc800078e0206 */
[----:B----4-:R-:W-:-:S05]  /*0110*/  FMUL R9, R2, R5 ;  /* 0x0000000502097220 */ /* 0x010fca0000400000 */
[----:B------:R-:W-:Y:S01]  /*0120*/  STG.E desc[UR4][R6.64], R9 ;  /* 0x0000000906007986 */ /* 0x000fe2000c101904 */
[----:B------:R-:W-:Y:S05]  /*0130*/  EXIT ;  /* 0x000000000000794d */ /* 0x000fea0003800000 */
.L_x_114:
        /* <DEDUP_REMOVED lines=12> */
.L_x_129:


//--------------------- .text._Z14add_f16_kernelP6__halfPKS_S2_i --------------------------
	.section	.text._Z14add_f16_kernelP6__halfPKS_S2_i,"ax",@progbits
	.align	128
        .global         _Z14add_f16_kernelP6__halfPKS_S2_i
        .type           _Z14add_f16_kernelP6__halfPKS_S2_i,@function
        .size           _Z14add_f16_kernelP6__halfPKS_S2_i,(.L_x_130 - _Z14add_f16_kernelP6__halfPKS_S2_i)
        .other          _Z14add_f16_kernelP6__halfPKS_S2_i,@"STO_CUDA_ENTRY STV_DEFAULT"
_Z14add_f16_kernelP6__halfPKS_S2_i:
.text._Z14add_f16_kernelP6__halfPKS_S2_i:
        /* <DEDUP_REMOVED lines=17> */
[----:B----4-:R-:W-:-:S05]  /*0110*/  HADD2 R5, R2.H0_H0, R5.H0_H0 ;  /* 0x2000000502057230 */ /* 0x010fca0000000800 */
[----:B------:R-:W-:Y:S01]  /*0120*/  STG.E.U16 desc[UR4][R6.64], R5 ;  /* 0x0000000506007986 */ /* 0x000fe2000c101504 */
[----:B------:R-:W-:Y:S05]  /*0130*/  EXIT ;  /* 0x000000000000794d */ /* 0x000fea0003800000 */
.L_x_115:
        /* <DEDUP_REMOVED lines=12> */
.L_x_130:


//--------------------- .text._Z14add_f32_kernelPfPKfS1_i --------------------------
	.section	.text._Z14add_f32_kernelPfPKfS1_i,"ax",@progbits
	.align	128
        .global         _Z14add_f32_kernelPfPKfS1_i
        .type           _Z14add_f32_kernelPfPKfS1_i,@function
        .size           _Z14add_f32_kernelPfPKfS1_i,(.L_x_131 - _Z14add_f32_kernelPfPKfS1_i)
        .other          _Z14add_f32_kernelPfPKfS1_i,@"STO_CUDA_ENTRY STV_DEFAULT"
_Z14add_f32_kernelPfPKfS1_i:
.text._Z14add_f32_kernelPfPKfS1_i:
        /* <DEDUP_REMOVED lines=17> */
[----:B----4-:R-:W-:-:S05]  /*0110*/  FADD R9, R2, R5 ;  /* 0x0000000502097221 */ /* 0x010fca0000000000 */
[----:B------:R-:W-:Y:S01]  /*0120*/  STG.E desc[UR4][R6.64], R9 ;  /* 0x0000000906007986 */ /* 0x000fe2000c101904 */
[----:B------:R-:W-:Y:S05]  /*0130*/  EXIT ;  /* 0x000000000000794d */ /* 0x000fea0003800000 */
.L_x_116:
        /* <DEDUP_REMOVED lines=12> */
.L_x_131:


//--------------------- .nv.shared.reserved.0     --------------------------
	.section	.nv.shared.reserved.0,"aw",@nobits
	.weak		__nv_reservedSMEM_offset_0_alias
	.size		__nv_reservedSMEM_offset_0_alias, 0, 64
	.other		__nv_reservedSMEM_offset_0_alias,@"STO_CUDA_RESERVED_SHARED STV_DEFAULT"
__nv_reservedSMEM_offset_0_alias:
	.zero		0
	.zero		64


//--------------------- .nv.shared._Z21layer_norm_f16_kernelP6__halfPKS_S2_S2_iif --------------------------
	.section	.nv.shared._Z21layer_norm_f16_kernelP6__halfPKS_S2_S2_iif,"aw",@nobits
	.sectionflags	@""
	.align	4
.nv.shared._Z21layer_norm_f16_kernelP6__halfPKS_S2_S2_iif:
	.zero		1032


//--------------------- .nv.shared._Z21layer_norm_f32_kernelPfPKfS1_S1_iif --------------------------
	.section	.nv.shared._Z21layer_norm_f32_kernelPfPKfS1_S1_iif,"aw",@nobits
	.sectionflags	@""
	.align	4
.nv.shared._Z21layer_norm_f32_kernelPfPKfS1_S1_iif:
	.zero		1032


//--------------------- .nv.shared._Z18softmax_f16_kernelP6__halfPKS_ii --------------------------
	.section	.nv.shared._Z18softmax_f16_kernelP6__halfPKS_ii,"aw",@nobits
	.sectionflags	@""
	.align	4
.nv.shared._Z18softmax_f16_kernelP6__halfPKS_ii:
	.zero		1032


//--------------------- .nv.shared._Z18softmax_f32_kernelPfPKfii --------------------------
	.section	.nv.shared._Z18softmax_f32_kernelPfPKfii,"aw",@nobits
	.sectionflags	@""
	.align	4
.nv.shared._Z18softmax_f32_kernelPfPKfii:
	.zero		1032


//--------------------- .nv.constant0._Z17f16_to_f32_kernelPfPK6__halfi --------------------------
	.section	.nv.constant0._Z17f16_to_f32_kernelPfPK6__halfi,"a",@progbits
	.sectionflags	@""
	.align	4
.nv.constant0._Z17f16_to_f32_kernelPfPK6__halfi:
	.zero		916


//--------------------- .nv.constant0._Z17f32_to_f16_kernelP6__halfPKfi --------------------------
	.section	.nv.constant0._Z17f32_to_f16_kernelP6__halfPKfi,"a",@progbits
	.sectionflags	@""
	.align	4
.nv.constant0._Z17f32_to_f16_kernelP6__halfPKfi:
	.zero		916


//--------------------- .nv.constant0._Z21layer_norm_f16_kernelP6__halfPKS_S2_S2_iif --------------------------
	.section	.nv.constant0._Z21layer_norm_f16_kernelP6__halfPKS_S2_S2_iif,"a",@progbits
	.sectionflags	@""
	.align	4
.nv.constant0._Z21layer_norm_f16_kernelP6__halfPKS_S2_S2_iif:
	.zero		940


//--------------------- .nv.constant0._Z21layer_norm_f32_kernelPfPKfS1_S1_iif --------------------------
	.section	.nv.constant0._Z21layer_norm_f32_kernelPfPKfS1_S1_iif,"a",@progbits
	.sectionflags	@""
	.align	4
.nv.constant0._Z21layer_norm_f32_kernelPfPKfS1_S1_iif:
	.zero		940


//--------------------- .nv.constant0._Z18softmax_f16_kernelP6__halfPKS_ii --------------------------
	.section	.nv.constant0._Z18softmax_f16_kernelP6__halfPKS_ii,"a",@progbits
	.sectionflags	@""
	.align	4
.nv.constant0._Z18softmax_f16_kernelP6__halfPKS_ii:
	.zero		920


//--------------------- .nv.constant0._Z18softmax_f32_kernelPfPKfii --------------------------
	.section	.nv.constant0._Z18softmax_f32_kernelPfPKfii,"a",@progbits
	.sectionflags	@""
	.align	4
.nv.constant0._Z18softmax_f32_kernelPfPKfii:
	.zero		920


//--------------------- .nv.constant0._Z15gelu_f16_kernelP6__halfPKS_i --------------------------
	.section	.nv.constant0._Z15gelu_f16_kernelP6__halfPKS_i,"a",@progbits
	.sectionflags	@""
	.align	4
.nv.constant0._Z15gelu_f16_kernelP6__halfPKS_i:
	.zero		916


//--------------------- .nv.constant0._Z15gelu_f32_kernelPfPKfi --------------------------
	.section	.nv.constant0._Z15gelu_f32_kernelPfPKfi,"a",@progbits
	.sectionflags	@""
	.align	4
.nv.constant0._Z15gelu_f32_kernelPfPKfi:
	.zero		916


//--------------------- .nv.constant0._Z14mul_f16_kernelP6__halfPKS_S2_i --------------------------
	.section	.nv.constant0._Z14mul_f16_kernelP6__halfPKS_S2_i,"a",@progbits
	.sectionflags	@""
	.align	4
.nv.constant0._Z14mul_f16_kernelP6__halfPKS_S2_i:
	.zero		924


//--------------------- .nv.constant0._Z14mul_f32_kernelPfPKfS1_i --------------------------
	.section	.nv.constant0._Z14mul_f32_kernelPfPKfS1_i,"a",@progbits
	.sectionflags	@""
	.align	4
.nv.constant0._Z14mul_f32_kernelPfPKfS1_i:
	.zero		924


//--------------------- .nv.constant0._Z14add_f16_kernelP6__halfPKS_S2_i --------------------------
	.section	.nv.constant0._Z14add_f16_kernelP6__halfPKS_S2_i,"a",@progbits
	.sectionflags	@""
	.align	4
.nv.constant0._Z14add_f16_kernelP6__halfPKS_S2_i:
	.zero		924


//--------------------- .nv.constant0._Z14add_f32_kernelPfPKfS1_i --------------------------
	.section	.nv.constant0._Z14add_f32_kernelPfPKfS1_i,"a",@progbits
	.sectionflags	@""
	.align	4
.nv.constant0._Z14add_f32_kernelPfPKfS1_i:
	.zero		924


//--------------------- SYMBOLS --------------------------

	.type		.nv.reservedSmem.offset0,@object
	.size		.nv.reservedSmem.offset0,0x4
	.type		.nv.reservedSmem.cap,@object
	.size		.nv.reservedSmem.cap,0x4
